//
// Generated by NVIDIA NVVM Compiler
//
// Compiler Build ID: CL-36424714
// Cuda compilation tools, release 13.0, V13.0.88
// Based on NVVM 20.0.0
//

.version 9.0
.target sm_100
.address_size 64

	// .globl	_Z21ThrustCalculationGPU2PfS_S_S_S_S_S_S_S_S_S_S_S_S_S_S_S_S_S_fffPiS0_S0_S0_S0_S0_iii

.visible .entry _Z21ThrustCalculationGPU2PfS_S_S_S_S_S_S_S_S_S_S_S_S_S_S_S_S_S_fffPiS0_S0_S0_S0_S0_iii(
	.param .u64 .ptr .align 1 _Z21ThrustCalculationGPU2PfS_S_S_S_S_S_S_S_S_S_S_S_S_S_S_S_S_S_fffPiS0_S0_S0_S0_S0_iii_param_0,
	.param .u64 .ptr .align 1 _Z21ThrustCalculationGPU2PfS_S_S_S_S_S_S_S_S_S_S_S_S_S_S_S_S_S_fffPiS0_S0_S0_S0_S0_iii_param_1,
	.param .u64 .ptr .align 1 _Z21ThrustCalculationGPU2PfS_S_S_S_S_S_S_S_S_S_S_S_S_S_S_S_S_S_fffPiS0_S0_S0_S0_S0_iii_param_2,
	.param .u64 .ptr .align 1 _Z21ThrustCalculationGPU2PfS_S_S_S_S_S_S_S_S_S_S_S_S_S_S_S_S_S_fffPiS0_S0_S0_S0_S0_iii_param_3,
	.param .u64 .ptr .align 1 _Z21ThrustCalculationGPU2PfS_S_S_S_S_S_S_S_S_S_S_S_S_S_S_S_S_S_fffPiS0_S0_S0_S0_S0_iii_param_4,
	.param .u64 .ptr .align 1 _Z21ThrustCalculationGPU2PfS_S_S_S_S_S_S_S_S_S_S_S_S_S_S_S_S_S_fffPiS0_S0_S0_S0_S0_iii_param_5,
	.param .u64 .ptr .align 1 _Z21ThrustCalculationGPU2PfS_S_S_S_S_S_S_S_S_S_S_S_S_S_S_S_S_S_fffPiS0_S0_S0_S0_S0_iii_param_6,
	.param .u64 .ptr .align 1 _Z21ThrustCalculationGPU2PfS_S_S_S_S_S_S_S_S_S_S_S_S_S_S_S_S_S_fffPiS0_S0_S0_S0_S0_iii_param_7,
	.param .u64 .ptr .align 1 _Z21ThrustCalculationGPU2PfS_S_S_S_S_S_S_S_S_S_S_S_S_S_S_S_S_S_fffPiS0_S0_S0_S0_S0_iii_param_8,
	.param .u64 .ptr .align 1 _Z21ThrustCalculationGPU2PfS_S_S_S_S_S_S_S_S_S_S_S_S_S_S_S_S_S_fffPiS0_S0_S0_S0_S0_iii_param_9,
	.param .u64 .ptr .align 1 _Z21ThrustCalculationGPU2PfS_S_S_S_S_S_S_S_S_S_S_S_S_S_S_S_S_S_fffPiS0_S0_S0_S0_S0_iii_param_10,
	.param .u64 .ptr .align 1 _Z21ThrustCalculationGPU2PfS_S_S_S_S_S_S_S_S_S_S_S_S_S_S_S_S_S_fffPiS0_S0_S0_S0_S0_iii_param_11,
	.param .u64 .ptr .align 1 _Z21ThrustCalculationGPU2PfS_S_S_S_S_S_S_S_S_S_S_S_S_S_S_S_S_S_fffPiS0_S0_S0_S0_S0_iii_param_12,
	.param .u64 .ptr .align 1 _Z21ThrustCalculationGPU2PfS_S_S_S_S_S_S_S_S_S_S_S_S_S_S_S_S_S_fffPiS0_S0_S0_S0_S0_iii_param_13,
	.param .u64 .ptr .align 1 _Z21ThrustCalculationGPU2PfS_S_S_S_S_S_S_S_S_S_S_S_S_S_S_S_S_S_fffPiS0_S0_S0_S0_S0_iii_param_14,
	.param .u64 .ptr .align 1 _Z21ThrustCalculationGPU2PfS_S_S_S_S_S_S_S_S_S_S_S_S_S_S_S_S_S_fffPiS0_S0_S0_S0_S0_iii_param_15,
	.param .u64 .ptr .align 1 _Z21ThrustCalculationGPU2PfS_S_S_S_S_S_S_S_S_S_S_S_S_S_S_S_S_S_fffPiS0_S0_S0_S0_S0_iii_param_16,
	.param .u64 .ptr .align 1 _Z21ThrustCalculationGPU2PfS_S_S_S_S_S_S_S_S_S_S_S_S_S_S_S_S_S_fffPiS0_S0_S0_S0_S0_iii_param_17,
	.param .u64 .ptr .align 1 _Z21ThrustCalculationGPU2PfS_S_S_S_S_S_S_S_S_S_S_S_S_S_S_S_S_S_fffPiS0_S0_S0_S0_S0_iii_param_18,
	.param .f32 _Z21ThrustCalculationGPU2PfS_S_S_S_S_S_S_S_S_S_S_S_S_S_S_S_S_S_fffPiS0_S0_S0_S0_S0_iii_param_19,
	.param .f32 _Z21ThrustCalculationGPU2PfS_S_S_S_S_S_S_S_S_S_S_S_S_S_S_S_S_S_fffPiS0_S0_S0_S0_S0_iii_param_20,
	.param .f32 _Z21ThrustCalculationGPU2PfS_S_S_S_S_S_S_S_S_S_S_S_S_S_S_S_S_S_fffPiS0_S0_S0_S0_S0_iii_param_21,
	.param .u64 .ptr .align 1 _Z21ThrustCalculationGPU2PfS_S_S_S_S_S_S_S_S_S_S_S_S_S_S_S_S_S_fffPiS0_S0_S0_S0_S0_iii_param_22,
	.param .u64 .ptr .align 1 _Z21ThrustCalculationGPU2PfS_S_S_S_S_S_S_S_S_S_S_S_S_S_S_S_S_S_fffPiS0_S0_S0_S0_S0_iii_param_23,
	.param .u64 .ptr .align 1 _Z21ThrustCalculationGPU2PfS_S_S_S_S_S_S_S_S_S_S_S_S_S_S_S_S_S_fffPiS0_S0_S0_S0_S0_iii_param_24,
	.param .u64 .ptr .align 1 _Z21ThrustCalculationGPU2PfS_S_S_S_S_S_S_S_S_S_S_S_S_S_S_S_S_S_fffPiS0_S0_S0_S0_S0_iii_param_25,
	.param .u64 .ptr .align 1 _Z21ThrustCalculationGPU2PfS_S_S_S_S_S_S_S_S_S_S_S_S_S_S_S_S_S_fffPiS0_S0_S0_S0_S0_iii_param_26,
	.param .u64 .ptr .align 1 _Z21ThrustCalculationGPU2PfS_S_S_S_S_S_S_S_S_S_S_S_S_S_S_S_S_S_fffPiS0_S0_S0_S0_S0_iii_param_27,
	.param .u32 _Z21ThrustCalculationGPU2PfS_S_S_S_S_S_S_S_S_S_S_S_S_S_S_S_S_S_fffPiS0_S0_S0_S0_S0_iii_param_28,
	.param .u32 _Z21ThrustCalculationGPU2PfS_S_S_S_S_S_S_S_S_S_S_S_S_S_S_S_S_S_fffPiS0_S0_S0_S0_S0_iii_param_29,
	.param .u32 _Z21ThrustCalculationGPU2PfS_S_S_S_S_S_S_S_S_S_S_S_S_S_S_S_S_S_fffPiS0_S0_S0_S0_S0_iii_param_30
)
{
	.reg .pred 	%p<17>;
	.reg .b32 	%r<34>;
	.reg .b32 	%f<153>;
	.reg .b64 	%rd<160>;
	.reg .b64 	%fd<41>;

	ld.param.u64 	%rd44, [_Z21ThrustCalculationGPU2PfS_S_S_S_S_S_S_S_S_S_S_S_S_S_S_S_S_S_fffPiS0_S0_S0_S0_S0_iii_param_0];
	ld.param.u64 	%rd45, [_Z21ThrustCalculationGPU2PfS_S_S_S_S_S_S_S_S_S_S_S_S_S_S_S_S_S_fffPiS0_S0_S0_S0_S0_iii_param_1];
	ld.param.u64 	%rd46, [_Z21ThrustCalculationGPU2PfS_S_S_S_S_S_S_S_S_S_S_S_S_S_S_S_S_S_fffPiS0_S0_S0_S0_S0_iii_param_2];
	ld.param.u64 	%rd32, [_Z21ThrustCalculationGPU2PfS_S_S_S_S_S_S_S_S_S_S_S_S_S_S_S_S_S_fffPiS0_S0_S0_S0_S0_iii_param_3];
	ld.param.u64 	%rd33, [_Z21ThrustCalculationGPU2PfS_S_S_S_S_S_S_S_S_S_S_S_S_S_S_S_S_S_fffPiS0_S0_S0_S0_S0_iii_param_4];
	ld.param.u64 	%rd34, [_Z21ThrustCalculationGPU2PfS_S_S_S_S_S_S_S_S_S_S_S_S_S_S_S_S_S_fffPiS0_S0_S0_S0_S0_iii_param_5];
	ld.param.u64 	%rd47, [_Z21ThrustCalculationGPU2PfS_S_S_S_S_S_S_S_S_S_S_S_S_S_S_S_S_S_fffPiS0_S0_S0_S0_S0_iii_param_9];
	ld.param.u64 	%rd48, [_Z21ThrustCalculationGPU2PfS_S_S_S_S_S_S_S_S_S_S_S_S_S_S_S_S_S_fffPiS0_S0_S0_S0_S0_iii_param_10];
	ld.param.u64 	%rd49, [_Z21ThrustCalculationGPU2PfS_S_S_S_S_S_S_S_S_S_S_S_S_S_S_S_S_S_fffPiS0_S0_S0_S0_S0_iii_param_11];
	ld.param.u64 	%rd50, [_Z21ThrustCalculationGPU2PfS_S_S_S_S_S_S_S_S_S_S_S_S_S_S_S_S_S_fffPiS0_S0_S0_S0_S0_iii_param_12];
	ld.param.u64 	%rd51, [_Z21ThrustCalculationGPU2PfS_S_S_S_S_S_S_S_S_S_S_S_S_S_S_S_S_S_fffPiS0_S0_S0_S0_S0_iii_param_13];
	ld.param.u64 	%rd52, [_Z21ThrustCalculationGPU2PfS_S_S_S_S_S_S_S_S_S_S_S_S_S_S_S_S_S_fffPiS0_S0_S0_S0_S0_iii_param_14];
	ld.param.u64 	%rd53, [_Z21ThrustCalculationGPU2PfS_S_S_S_S_S_S_S_S_S_S_S_S_S_S_S_S_S_fffPiS0_S0_S0_S0_S0_iii_param_15];
	ld.param.u64 	%rd54, [_Z21ThrustCalculationGPU2PfS_S_S_S_S_S_S_S_S_S_S_S_S_S_S_S_S_S_fffPiS0_S0_S0_S0_S0_iii_param_16];
	ld.param.u64 	%rd38, [_Z21ThrustCalculationGPU2PfS_S_S_S_S_S_S_S_S_S_S_S_S_S_S_S_S_S_fffPiS0_S0_S0_S0_S0_iii_param_17];
	ld.param.u64 	%rd39, [_Z21ThrustCalculationGPU2PfS_S_S_S_S_S_S_S_S_S_S_S_S_S_S_S_S_S_fffPiS0_S0_S0_S0_S0_iii_param_18];
	ld.param.u64 	%rd55, [_Z21ThrustCalculationGPU2PfS_S_S_S_S_S_S_S_S_S_S_S_S_S_S_S_S_S_fffPiS0_S0_S0_S0_S0_iii_param_22];
	ld.param.u64 	%rd56, [_Z21ThrustCalculationGPU2PfS_S_S_S_S_S_S_S_S_S_S_S_S_S_S_S_S_S_fffPiS0_S0_S0_S0_S0_iii_param_23];
	ld.param.u64 	%rd40, [_Z21ThrustCalculationGPU2PfS_S_S_S_S_S_S_S_S_S_S_S_S_S_S_S_S_S_fffPiS0_S0_S0_S0_S0_iii_param_24];
	ld.param.u64 	%rd41, [_Z21ThrustCalculationGPU2PfS_S_S_S_S_S_S_S_S_S_S_S_S_S_S_S_S_S_fffPiS0_S0_S0_S0_S0_iii_param_25];
	ld.param.u64 	%rd42, [_Z21ThrustCalculationGPU2PfS_S_S_S_S_S_S_S_S_S_S_S_S_S_S_S_S_S_fffPiS0_S0_S0_S0_S0_iii_param_26];
	ld.param.u64 	%rd43, [_Z21ThrustCalculationGPU2PfS_S_S_S_S_S_S_S_S_S_S_S_S_S_S_S_S_S_fffPiS0_S0_S0_S0_S0_iii_param_27];
	ld.param.u32 	%r20, [_Z21ThrustCalculationGPU2PfS_S_S_S_S_S_S_S_S_S_S_S_S_S_S_S_S_S_fffPiS0_S0_S0_S0_S0_iii_param_28];
	cvta.to.global.u64 	%rd1, %rd34;
	cvta.to.global.u64 	%rd2, %rd33;
	cvta.to.global.u64 	%rd3, %rd32;
	cvta.to.global.u64 	%rd4, %rd39;
	cvta.to.global.u64 	%rd5, %rd43;
	cvta.to.global.u64 	%rd6, %rd46;
	cvta.to.global.u64 	%rd7, %rd42;
	cvta.to.global.u64 	%rd8, %rd41;
	cvta.to.global.u64 	%rd9, %rd45;
	cvta.to.global.u64 	%rd10, %rd40;
	cvta.to.global.u64 	%rd11, %rd56;
	cvta.to.global.u64 	%rd12, %rd44;
	cvta.to.global.u64 	%rd13, %rd55;
	cvta.to.global.u64 	%rd14, %rd38;
	cvta.to.global.u64 	%rd15, %rd54;
	cvta.to.global.u64 	%rd16, %rd53;
	cvta.to.global.u64 	%rd17, %rd52;
	cvta.to.global.u64 	%rd18, %rd51;
	cvta.to.global.u64 	%rd19, %rd50;
	cvta.to.global.u64 	%rd20, %rd49;
	cvta.to.global.u64 	%rd21, %rd48;
	cvta.to.global.u64 	%rd22, %rd47;
	mov.u32 	%r23, %tid.x;
	mov.u32 	%r1, %ntid.x;
	mov.u32 	%r24, %ctaid.x;
	mad.lo.s32 	%r32, %r1, %r24, %r23;
	setp.ge.s32 	%p1, %r32, %r20;
	@%p1 bra 	$L__BB0_28;
	ld.param.u32 	%r31, [_Z21ThrustCalculationGPU2PfS_S_S_S_S_S_S_S_S_S_S_S_S_S_S_S_S_S_fffPiS0_S0_S0_S0_S0_iii_param_30];
	ld.param.u32 	%r30, [_Z21ThrustCalculationGPU2PfS_S_S_S_S_S_S_S_S_S_S_S_S_S_S_S_S_S_fffPiS0_S0_S0_S0_S0_iii_param_29];
	ld.param.f32 	%f140, [_Z21ThrustCalculationGPU2PfS_S_S_S_S_S_S_S_S_S_S_S_S_S_S_S_S_S_fffPiS0_S0_S0_S0_S0_iii_param_21];
	ld.param.f32 	%f139, [_Z21ThrustCalculationGPU2PfS_S_S_S_S_S_S_S_S_S_S_S_S_S_S_S_S_S_fffPiS0_S0_S0_S0_S0_iii_param_20];
	ld.param.f32 	%f138, [_Z21ThrustCalculationGPU2PfS_S_S_S_S_S_S_S_S_S_S_S_S_S_S_S_S_S_fffPiS0_S0_S0_S0_S0_iii_param_19];
	setp.eq.s32 	%p2, %r31, 1;
	cvt.rn.f32.s32 	%f1, %r30;
	add.s32 	%r25, %r30, 1;
	cvt.rn.f32.s32 	%f2, %r25;
	cvt.f64.f32 	%fd1, %f138;
	cvt.rn.f64.s32 	%fd2, %r25;
	cvt.f64.f32 	%fd3, %f139;
	cvt.f64.f32 	%fd4, %f140;
	mov.u32 	%r26, %nctaid.x;
	mul.lo.s32 	%r3, %r1, %r26;
	@%p2 bra 	$L__BB0_2;
	bra.uni 	$L__BB0_15;
$L__BB0_2:
	ld.param.u64 	%rd154, [_Z21ThrustCalculationGPU2PfS_S_S_S_S_S_S_S_S_S_S_S_S_S_S_S_S_S_fffPiS0_S0_S0_S0_S0_iii_param_17];
	mul.wide.s32 	%rd101, %r32, 4;
	add.s64 	%rd23, %rd22, %rd101;
	mov.b32 	%r27, 0;
	st.global.u32 	[%rd23], %r27;
	add.s64 	%rd24, %rd21, %rd101;
	st.global.u32 	[%rd24], %r27;
	add.s64 	%rd25, %rd20, %rd101;
	st.global.u32 	[%rd25], %r27;
	add.s64 	%rd26, %rd19, %rd101;
	st.global.u32 	[%rd26], %r27;
	add.s64 	%rd27, %rd18, %rd101;
	st.global.u32 	[%rd27], %r27;
	add.s64 	%rd28, %rd17, %rd101;
	st.global.u32 	[%rd28], %r27;
	add.s64 	%rd29, %rd16, %rd101;
	st.global.u32 	[%rd29], %r27;
	add.s64 	%rd30, %rd15, %rd101;
	st.global.u32 	[%rd30], %r27;
	cvta.to.global.u64 	%rd102, %rd154;
	add.s64 	%rd31, %rd102, %rd101;
	st.global.u32 	[%rd31], %r27;
	add.s64 	%rd103, %rd13, %rd101;
	ld.global.u32 	%r5, [%rd103];
	setp.eq.s32 	%p10, %r5, -1;
	mov.f32 	%f141, 0f00000000;
	@%p10 bra 	$L__BB0_4;
	mul.wide.s32 	%rd104, %r5, 4;
	add.s64 	%rd105, %rd12, %rd104;
	ld.global.f32 	%f141, [%rd105];
$L__BB0_4:
	add.s64 	%rd107, %rd11, %rd101;
	ld.global.u32 	%r6, [%rd107];
	setp.eq.s32 	%p11, %r6, -1;
	mov.f32 	%f142, 0f00000000;
	@%p11 bra 	$L__BB0_6;
	mul.wide.s32 	%rd108, %r6, 4;
	add.s64 	%rd109, %rd12, %rd108;
	ld.global.f32 	%f142, [%rd109];
$L__BB0_6:
	ld.param.u64 	%rd156, [_Z21ThrustCalculationGPU2PfS_S_S_S_S_S_S_S_S_S_S_S_S_S_S_S_S_S_fffPiS0_S0_S0_S0_S0_iii_param_24];
	cvta.to.global.u64 	%rd110, %rd156;
	add.s64 	%rd112, %rd110, %rd101;
	ld.global.u32 	%r7, [%rd112];
	setp.eq.s32 	%p12, %r7, -1;
	mov.f32 	%f143, 0f00000000;
	@%p12 bra 	$L__BB0_8;
	mul.wide.s32 	%rd113, %r7, 4;
	add.s64 	%rd114, %rd9, %rd113;
	ld.global.f32 	%f143, [%rd114];
$L__BB0_8:
	ld.param.u64 	%rd157, [_Z21ThrustCalculationGPU2PfS_S_S_S_S_S_S_S_S_S_S_S_S_S_S_S_S_S_fffPiS0_S0_S0_S0_S0_iii_param_25];
	cvta.to.global.u64 	%rd115, %rd157;
	add.s64 	%rd117, %rd115, %rd101;
	ld.global.u32 	%r8, [%rd117];
	setp.eq.s32 	%p13, %r8, -1;
	mov.f32 	%f144, 0f00000000;
	@%p13 bra 	$L__BB0_10;
	mul.wide.s32 	%rd118, %r8, 4;
	add.s64 	%rd119, %rd9, %rd118;
	ld.global.f32 	%f144, [%rd119];
$L__BB0_10:
	ld.param.u64 	%rd158, [_Z21ThrustCalculationGPU2PfS_S_S_S_S_S_S_S_S_S_S_S_S_S_S_S_S_S_fffPiS0_S0_S0_S0_S0_iii_param_26];
	cvta.to.global.u64 	%rd120, %rd158;
	add.s64 	%rd122, %rd120, %rd101;
	ld.global.u32 	%r9, [%rd122];
	setp.eq.s32 	%p14, %r9, -1;
	mov.f32 	%f145, 0f00000000;
	@%p14 bra 	$L__BB0_12;
	mul.wide.s32 	%rd123, %r9, 4;
	add.s64 	%rd124, %rd6, %rd123;
	ld.global.f32 	%f145, [%rd124];
$L__BB0_12:
	ld.param.u64 	%rd159, [_Z21ThrustCalculationGPU2PfS_S_S_S_S_S_S_S_S_S_S_S_S_S_S_S_S_S_fffPiS0_S0_S0_S0_S0_iii_param_27];
	cvta.to.global.u64 	%rd125, %rd159;
	add.s64 	%rd127, %rd125, %rd101;
	ld.global.u32 	%r10, [%rd127];
	setp.eq.s32 	%p15, %r10, -1;
	mov.f32 	%f146, 0f00000000;
	@%p15 bra 	$L__BB0_14;
	mul.wide.s32 	%rd128, %r10, 4;
	add.s64 	%rd129, %rd6, %rd128;
	ld.global.f32 	%f146, [%rd129];
$L__BB0_14:
	ld.param.u32 	%r29, [_Z21ThrustCalculationGPU2PfS_S_S_S_S_S_S_S_S_S_S_S_S_S_S_S_S_S_fffPiS0_S0_S0_S0_S0_iii_param_28];
	ld.param.u64 	%rd155, [_Z21ThrustCalculationGPU2PfS_S_S_S_S_S_S_S_S_S_S_S_S_S_S_S_S_S_fffPiS0_S0_S0_S0_S0_iii_param_18];
	ld.param.u64 	%rd153, [_Z21ThrustCalculationGPU2PfS_S_S_S_S_S_S_S_S_S_S_S_S_S_S_S_S_S_fffPiS0_S0_S0_S0_S0_iii_param_8];
	ld.param.u64 	%rd151, [_Z21ThrustCalculationGPU2PfS_S_S_S_S_S_S_S_S_S_S_S_S_S_S_S_S_S_fffPiS0_S0_S0_S0_S0_iii_param_7];
	ld.param.u64 	%rd149, [_Z21ThrustCalculationGPU2PfS_S_S_S_S_S_S_S_S_S_S_S_S_S_S_S_S_S_fffPiS0_S0_S0_S0_S0_iii_param_6];
	ld.param.u64 	%rd147, [_Z21ThrustCalculationGPU2PfS_S_S_S_S_S_S_S_S_S_S_S_S_S_S_S_S_S_fffPiS0_S0_S0_S0_S0_iii_param_5];
	ld.param.u64 	%rd146, [_Z21ThrustCalculationGPU2PfS_S_S_S_S_S_S_S_S_S_S_S_S_S_S_S_S_S_fffPiS0_S0_S0_S0_S0_iii_param_4];
	ld.param.u64 	%rd145, [_Z21ThrustCalculationGPU2PfS_S_S_S_S_S_S_S_S_S_S_S_S_S_S_S_S_S_fffPiS0_S0_S0_S0_S0_iii_param_3];
	cvta.to.global.u64 	%rd130, %rd155;
	mul.wide.s32 	%rd131, %r32, 4;
	add.s64 	%rd132, %rd130, %rd131;
	ld.global.f32 	%f90, [%rd132];
	cvta.to.global.u64 	%rd133, %rd145;
	add.s64 	%rd134, %rd133, %rd131;
	ld.global.f32 	%f91, [%rd134];
	ld.global.f32 	%f92, [%rd23];
	mul.f32 	%f93, %f92, %f1;
	fma.rn.f32 	%f94, %f90, %f91, %f93;
	div.rn.f32 	%f95, %f94, %f2;
	st.global.f32 	[%rd23], %f95;
	ld.global.f32 	%f96, [%rd132];
	cvta.to.global.u64 	%rd135, %rd146;
	add.s64 	%rd136, %rd135, %rd131;
	ld.global.f32 	%f97, [%rd136];
	ld.global.f32 	%f98, [%rd24];
	mul.f32 	%f99, %f98, %f1;
	fma.rn.f32 	%f100, %f96, %f97, %f99;
	div.rn.f32 	%f101, %f100, %f2;
	st.global.f32 	[%rd24], %f101;
	ld.global.f32 	%f102, [%rd132];
	cvta.to.global.u64 	%rd137, %rd147;
	add.s64 	%rd138, %rd137, %rd131;
	ld.global.f32 	%f103, [%rd138];
	ld.global.f32 	%f104, [%rd25];
	mul.f32 	%f105, %f104, %f1;
	fma.rn.f32 	%f106, %f102, %f103, %f105;
	div.rn.f32 	%f107, %f106, %f2;
	st.global.f32 	[%rd25], %f107;
	ld.global.f32 	%f108, [%rd132];
	cvta.to.global.u64 	%rd139, %rd149;
	add.s64 	%rd140, %rd139, %rd131;
	ld.global.f32 	%f109, [%rd140];
	ld.global.f32 	%f110, [%rd26];
	mul.f32 	%f111, %f110, %f1;
	fma.rn.f32 	%f112, %f108, %f109, %f111;
	div.rn.f32 	%f113, %f112, %f2;
	st.global.f32 	[%rd26], %f113;
	ld.global.f32 	%f114, [%rd132];
	cvta.to.global.u64 	%rd141, %rd151;
	add.s64 	%rd142, %rd141, %rd131;
	ld.global.f32 	%f115, [%rd142];
	ld.global.f32 	%f116, [%rd27];
	mul.f32 	%f117, %f116, %f1;
	fma.rn.f32 	%f118, %f114, %f115, %f117;
	div.rn.f32 	%f119, %f118, %f2;
	st.global.f32 	[%rd27], %f119;
	ld.global.f32 	%f120, [%rd132];
	cvta.to.global.u64 	%rd143, %rd153;
	add.s64 	%rd144, %rd143, %rd131;
	ld.global.f32 	%f121, [%rd144];
	ld.global.f32 	%f122, [%rd28];
	mul.f32 	%f123, %f122, %f1;
	fma.rn.f32 	%f124, %f120, %f121, %f123;
	div.rn.f32 	%f125, %f124, %f2;
	st.global.f32 	[%rd28], %f125;
	sub.f32 	%f126, %f142, %f141;
	cvt.f64.f32 	%fd23, %f126;
	mul.f64 	%fd24, %fd23, 0d3FE0000000000000;
	div.rn.f64 	%fd25, %fd24, %fd1;
	ld.global.f32 	%f127, [%rd29];
	mul.f32 	%f128, %f127, %f1;
	cvt.f64.f32 	%fd26, %f128;
	sub.f64 	%fd27, %fd26, %fd25;
	div.rn.f64 	%fd28, %fd27, %fd2;
	cvt.rn.f32.f64 	%f129, %fd28;
	st.global.f32 	[%rd29], %f129;
	sub.f32 	%f130, %f144, %f143;
	cvt.f64.f32 	%fd29, %f130;
	mul.f64 	%fd30, %fd29, 0d3FE0000000000000;
	div.rn.f64 	%fd31, %fd30, %fd3;
	ld.global.f32 	%f131, [%rd30];
	mul.f32 	%f132, %f131, %f1;
	cvt.f64.f32 	%fd32, %f132;
	sub.f64 	%fd33, %fd32, %fd31;
	div.rn.f64 	%fd34, %fd33, %fd2;
	cvt.rn.f32.f64 	%f133, %fd34;
	st.global.f32 	[%rd30], %f133;
	sub.f32 	%f134, %f146, %f145;
	cvt.f64.f32 	%fd35, %f134;
	mul.f64 	%fd36, %fd35, 0d3FE0000000000000;
	div.rn.f64 	%fd37, %fd36, %fd4;
	ld.global.f32 	%f135, [%rd31];
	mul.f32 	%f136, %f135, %f1;
	cvt.f64.f32 	%fd38, %f136;
	sub.f64 	%fd39, %fd38, %fd37;
	div.rn.f64 	%fd40, %fd39, %fd2;
	cvt.rn.f32.f64 	%f137, %fd40;
	st.global.f32 	[%rd31], %f137;
	add.s32 	%r32, %r32, %r3;
	setp.lt.s32 	%p16, %r32, %r29;
	@%p16 bra 	$L__BB0_2;
	bra.uni 	$L__BB0_28;
$L__BB0_15:
	mul.wide.s32 	%rd57, %r32, 4;
	add.s64 	%rd58, %rd13, %rd57;
	ld.global.u32 	%r13, [%rd58];
	setp.eq.s32 	%p3, %r13, -1;
	mov.f32 	%f147, 0f00000000;
	@%p3 bra 	$L__BB0_17;
	mul.wide.s32 	%rd59, %r13, 4;
	add.s64 	%rd60, %rd12, %rd59;
	ld.global.f32 	%f147, [%rd60];
$L__BB0_17:
	add.s64 	%rd62, %rd11, %rd57;
	ld.global.u32 	%r14, [%rd62];
	setp.eq.s32 	%p4, %r14, -1;
	mov.f32 	%f148, 0f00000000;
	@%p4 bra 	$L__BB0_19;
	mul.wide.s32 	%rd63, %r14, 4;
	add.s64 	%rd64, %rd12, %rd63;
	ld.global.f32 	%f148, [%rd64];
$L__BB0_19:
	add.s64 	%rd66, %rd10, %rd57;
	ld.global.u32 	%r15, [%rd66];
	setp.eq.s32 	%p5, %r15, -1;
	mov.f32 	%f149, 0f00000000;
	@%p5 bra 	$L__BB0_21;
	mul.wide.s32 	%rd67, %r15, 4;
	add.s64 	%rd68, %rd9, %rd67;
	ld.global.f32 	%f149, [%rd68];
$L__BB0_21:
	add.s64 	%rd70, %rd8, %rd57;
	ld.global.u32 	%r16, [%rd70];
	setp.eq.s32 	%p6, %r16, -1;
	mov.f32 	%f150, 0f00000000;
	@%p6 bra 	$L__BB0_23;
	mul.wide.s32 	%rd71, %r16, 4;
	add.s64 	%rd72, %rd9, %rd71;
	ld.global.f32 	%f150, [%rd72];
$L__BB0_23:
	add.s64 	%rd74, %rd7, %rd57;
	ld.global.u32 	%r17, [%rd74];
	setp.eq.s32 	%p7, %r17, -1;
	mov.f32 	%f151, 0f00000000;
	@%p7 bra 	$L__BB0_25;
	mul.wide.s32 	%rd75, %r17, 4;
	add.s64 	%rd76, %rd6, %rd75;
	ld.global.f32 	%f151, [%rd76];
$L__BB0_25:
	add.s64 	%rd78, %rd5, %rd57;
	ld.global.u32 	%r18, [%rd78];
	setp.eq.s32 	%p8, %r18, -1;
	mov.f32 	%f152, 0f00000000;
	@%p8 bra 	$L__BB0_27;
	mul.wide.s32 	%rd79, %r18, 4;
	add.s64 	%rd80, %rd6, %rd79;
	ld.global.f32 	%f152, [%rd80];
$L__BB0_27:
	ld.param.u32 	%r28, [_Z21ThrustCalculationGPU2PfS_S_S_S_S_S_S_S_S_S_S_S_S_S_S_S_S_S_fffPiS0_S0_S0_S0_S0_iii_param_28];
	ld.param.u64 	%rd152, [_Z21ThrustCalculationGPU2PfS_S_S_S_S_S_S_S_S_S_S_S_S_S_S_S_S_S_fffPiS0_S0_S0_S0_S0_iii_param_8];
	ld.param.u64 	%rd150, [_Z21ThrustCalculationGPU2PfS_S_S_S_S_S_S_S_S_S_S_S_S_S_S_S_S_S_fffPiS0_S0_S0_S0_S0_iii_param_7];
	ld.param.u64 	%rd148, [_Z21ThrustCalculationGPU2PfS_S_S_S_S_S_S_S_S_S_S_S_S_S_S_S_S_S_fffPiS0_S0_S0_S0_S0_iii_param_6];
	mul.wide.s32 	%rd81, %r32, 4;
	add.s64 	%rd82, %rd4, %rd81;
	ld.global.f32 	%f36, [%rd82];
	add.s64 	%rd83, %rd3, %rd81;
	ld.global.f32 	%f37, [%rd83];
	add.s64 	%rd84, %rd22, %rd81;
	ld.global.f32 	%f38, [%rd84];
	mul.f32 	%f39, %f38, %f1;
	fma.rn.f32 	%f40, %f36, %f37, %f39;
	div.rn.f32 	%f41, %f40, %f2;
	st.global.f32 	[%rd84], %f41;
	ld.global.f32 	%f42, [%rd82];
	add.s64 	%rd85, %rd2, %rd81;
	ld.global.f32 	%f43, [%rd85];
	add.s64 	%rd86, %rd21, %rd81;
	ld.global.f32 	%f44, [%rd86];
	mul.f32 	%f45, %f44, %f1;
	fma.rn.f32 	%f46, %f42, %f43, %f45;
	div.rn.f32 	%f47, %f46, %f2;
	st.global.f32 	[%rd86], %f47;
	ld.global.f32 	%f48, [%rd82];
	add.s64 	%rd87, %rd1, %rd81;
	ld.global.f32 	%f49, [%rd87];
	add.s64 	%rd88, %rd20, %rd81;
	ld.global.f32 	%f50, [%rd88];
	mul.f32 	%f51, %f50, %f1;
	fma.rn.f32 	%f52, %f48, %f49, %f51;
	div.rn.f32 	%f53, %f52, %f2;
	st.global.f32 	[%rd88], %f53;
	ld.global.f32 	%f54, [%rd82];
	cvta.to.global.u64 	%rd89, %rd148;
	add.s64 	%rd90, %rd89, %rd81;
	ld.global.f32 	%f55, [%rd90];
	add.s64 	%rd91, %rd19, %rd81;
	ld.global.f32 	%f56, [%rd91];
	mul.f32 	%f57, %f56, %f1;
	fma.rn.f32 	%f58, %f54, %f55, %f57;
	div.rn.f32 	%f59, %f58, %f2;
	st.global.f32 	[%rd91], %f59;
	ld.global.f32 	%f60, [%rd82];
	cvta.to.global.u64 	%rd92, %rd150;
	add.s64 	%rd93, %rd92, %rd81;
	ld.global.f32 	%f61, [%rd93];
	add.s64 	%rd94, %rd18, %rd81;
	ld.global.f32 	%f62, [%rd94];
	mul.f32 	%f63, %f62, %f1;
	fma.rn.f32 	%f64, %f60, %f61, %f63;
	div.rn.f32 	%f65, %f64, %f2;
	st.global.f32 	[%rd94], %f65;
	ld.global.f32 	%f66, [%rd82];
	cvta.to.global.u64 	%rd95, %rd152;
	add.s64 	%rd96, %rd95, %rd81;
	ld.global.f32 	%f67, [%rd96];
	add.s64 	%rd97, %rd17, %rd81;
	ld.global.f32 	%f68, [%rd97];
	mul.f32 	%f69, %f68, %f1;
	fma.rn.f32 	%f70, %f66, %f67, %f69;
	div.rn.f32 	%f71, %f70, %f2;
	st.global.f32 	[%rd97], %f71;
	sub.f32 	%f72, %f148, %f147;
	cvt.f64.f32 	%fd5, %f72;
	mul.f64 	%fd6, %fd5, 0d3FE0000000000000;
	div.rn.f64 	%fd7, %fd6, %fd1;
	add.s64 	%rd98, %rd16, %rd81;
	ld.global.f32 	%f73, [%rd98];
	mul.f32 	%f74, %f73, %f1;
	cvt.f64.f32 	%fd8, %f74;
	sub.f64 	%fd9, %fd8, %fd7;
	div.rn.f64 	%fd10, %fd9, %fd2;
	cvt.rn.f32.f64 	%f75, %fd10;
	st.global.f32 	[%rd98], %f75;
	sub.f32 	%f76, %f150, %f149;
	cvt.f64.f32 	%fd11, %f76;
	mul.f64 	%fd12, %fd11, 0d3FE0000000000000;
	div.rn.f64 	%fd13, %fd12, %fd3;
	add.s64 	%rd99, %rd15, %rd81;
	ld.global.f32 	%f77, [%rd99];
	mul.f32 	%f78, %f77, %f1;
	cvt.f64.f32 	%fd14, %f78;
	sub.f64 	%fd15, %fd14, %fd13;
	div.rn.f64 	%fd16, %fd15, %fd2;
	cvt.rn.f32.f64 	%f79, %fd16;
	st.global.f32 	[%rd99], %f79;
	sub.f32 	%f80, %f152, %f151;
	cvt.f64.f32 	%fd17, %f80;
	mul.f64 	%fd18, %fd17, 0d3FE0000000000000;
	div.rn.f64 	%fd19, %fd18, %fd4;
	add.s64 	%rd100, %rd14, %rd81;
	ld.global.f32 	%f81, [%rd100];
	mul.f32 	%f82, %f81, %f1;
	cvt.f64.f32 	%fd20, %f82;
	sub.f64 	%fd21, %fd20, %fd19;
	div.rn.f64 	%fd22, %fd21, %fd2;
	cvt.rn.f32.f64 	%f83, %fd22;
	st.global.f32 	[%rd100], %f83;
	add.s32 	%r32, %r32, %r3;
	setp.lt.s32 	%p9, %r32, %r28;
	@%p9 bra 	$L__BB0_15;
$L__BB0_28:
	ret;

}


// ===== COMPILED SASS (sm_100) =====

	.target	sm_100

	.elftype	@"ET_EXEC"


//--------------------- .note.nv.tkinfo           --------------------------
	.section	.note.nv.tkinfo,"",@"SHT_NOTE"
	.sectionflags	@"SHF_NOTE_NV_TKINFO"
	.tkinfo
        /*0018*/ 	.word	0x00000002
        /*0030*/ 	.string	""
        /*0030*/ 	.string	"ptxas"
        /*0030*/ 	.string	"Cuda compilation tools, release 13.0, V13.0.88"
        /*0030*/ 	.string	"Build cuda_13.0.r13.0/compiler.36424714_0"
        /*0030*/ 	.string	"-arch sm_100 -m 64 "



//--------------------- .note.nv.cuinfo           --------------------------
	.section	.note.nv.cuinfo,"",@"SHT_NOTE"
	.sectionflags	@"SHF_NOTE_NV_CUINFO"
        /*0018*/ 	.short	0x0002
        /*001a*/ 	.short	0x0064
        /*001c*/ 	.short	0x0082
	.zero		2


//--------------------- .nv.info                  --------------------------
	.section	.nv.info,"",@"SHT_CUDA_INFO"
	.align	4


	//----- nvinfo : EIATTR_REGCOUNT
	.align		4
        /*0000*/ 	.byte	0x04, 0x2f
        /*0002*/ 	.short	(.L_1 - .L_0)
	.align		4
.L_0:
        /*0004*/ 	.word	index@(_Z21ThrustCalculationGPU2PfS_S_S_S_S_S_S_S_S_S_S_S_S_S_S_S_S_S_fffPiS0_S0_S0_S0_S0_iii)
        /*0008*/ 	.word	0x00000030


	//----- nvinfo : EIATTR_FRAME_SIZE
	.align		4
.L_1:
        /*000c*/ 	.byte	0x04, 0x11
        /*000e*/ 	.short	(.L_3 - .L_2)
	.align		4
.L_2:
        /*0010*/ 	.word	index@($__internal_1_$__cuda_sm3x_div_rn_noftz_f32_slowpath)
        /*0014*/ 	.word	0x00000000


	//----- nvinfo : EIATTR_FRAME_SIZE
	.align		4
.L_3:
        /*0018*/ 	.byte	0x04, 0x11
        /*001a*/ 	.short	(.L_5 - .L_4)
	.align		4
.L_4:
        /*001c*/ 	.word	index@($__internal_0_$__cuda_sm20_div_rn_f64_full)
        /*0020*/ 	.word	0x00000000


	//----- nvinfo : EIATTR_FRAME_SIZE
	.align		4
.L_5:
        /*0024*/ 	.byte	0x04, 0x11
        /*0026*/ 	.short	(.L_7 - .L_6)
	.align		4
.L_6:
        /*0028*/ 	.word	index@(_Z21ThrustCalculationGPU2PfS_S_S_S_S_S_S_S_S_S_S_S_S_S_S_S_S_S_fffPiS0_S0_S0_S0_S0_iii)
        /*002c*/ 	.word	0x00000000


	//----- nvinfo : EIATTR_MIN_STACK_SIZE
	.align		4
.L_7:
        /*0030*/ 	.byte	0x04, 0x12
        /*0032*/ 	.short	(.L_9 - .L_8)
	.align		4
.L_8:
        /*0034*/ 	.word	index@(_Z21ThrustCalculationGPU2PfS_S_S_S_S_S_S_S_S_S_S_S_S_S_S_S_S_S_fffPiS0_S0_S0_S0_S0_iii)
        /*0038*/ 	.word	0x00000000
.L_9:


//--------------------- .nv.compat                --------------------------
	.section	.nv.compat,"",@"SHT_CUDA_COMPAT_INFO"
	.align	4
        /*0000*/ 	.byte	0x02, 0x09, 0x00, 0x00, 0x02, 0x02, 0x01, 0x00, 0x02, 0x05, 0x05, 0x00, 0x03, 0x07, 0x01, 0x01
        /*0010*/ 	.byte	0x02, 0x03, 0x00, 0x00, 0x02, 0x06, 0x01, 0x00, 0x04, 0x0b, 0x08, 0x00, 0x01, 0x00, 0x00, 0x00
        /*0020*/ 	.byte	0x00, 0x00, 0x00, 0x00


//--------------------- .nv.info._Z21ThrustCalculationGPU2PfS_S_S_S_S_S_S_S_S_S_S_S_S_S_S_S_S_S_fffPiS0_S0_S0_S0_S0_iii --------------------------
	.section	.nv.info._Z21ThrustCalculationGPU2PfS_S_S_S_S_S_S_S_S_S_S_S_S_S_S_S_S_S_fffPiS0_S0_S0_S0_S0_iii,"",@"SHT_CUDA_INFO"
	.sectionflags	@""
	.align	4


	//----- nvinfo : EIATTR_CUDA_API_VERSION
	.align		4
        /*0000*/ 	.byte	0x04, 0x37
        /*0002*/ 	.short	(.L_11 - .L_10)
.L_10:
        /*0004*/ 	.word	0x00000082


	//----- nvinfo : EIATTR_KPARAM_INFO
	.align		4
.L_11:
        /*0008*/ 	.byte	0x04, 0x17
        /*000a*/ 	.short	(.L_13 - .L_12)
.L_12:
        /*000c*/ 	.word	0x00000000
        /*0010*/ 	.short	0x001e
        /*0012*/ 	.short	0x00e0
        /*0014*/ 	.byte	0x00, 0xf0, 0x11, 0x00


	//----- nvinfo : EIATTR_KPARAM_INFO
	.align		4
.L_13:
        /*0018*/ 	.byte	0x04, 0x17
        /*001a*/ 	.short	(.L_15 - .L_14)
.L_14:
        /*001c*/ 	.word	0x00000000
        /*0020*/ 	.short	0x001d
        /*0022*/ 	.short	0x00dc
        /*0024*/ 	.byte	0x00, 0xf0, 0x11, 0x00


	//----- nvinfo : EIATTR_KPARAM_INFO
	.align		4
.L_15:
        /*0028*/ 	.byte	0x04, 0x17
        /*002a*/ 	.short	(.L_17 - .L_16)
.L_16:
        /*002c*/ 	.word	0x00000000
        /*0030*/ 	.short	0x001c
        /*0032*/ 	.short	0x00d8
        /*0034*/ 	.byte	0x00, 0xf0, 0x11, 0x00


	//----- nvinfo : EIATTR_KPARAM_INFO
	.align		4
.L_17:
        /*0038*/ 	.byte	0x04, 0x17
        /*003a*/ 	.short	(.L_19 - .L_18)
.L_18:
        /*003c*/ 	.word	0x00000000
        /*0040*/ 	.short	0x001b
        /*0042*/ 	.short	0x00d0
        /*0044*/ 	.byte	0x00, 0xf5, 0x21, 0x00


	//----- nvinfo : EIATTR_KPARAM_INFO
	.align		4
.L_19:
        /*0048*/ 	.byte	0x04, 0x17
        /*004a*/ 	.short	(.L_21 - .L_20)
.L_20:
        /*004c*/ 	.word	0x00000000
        /*0050*/ 	.short	0x001a
        /*0052*/ 	.short	0x00c8
        /*0054*/ 	.byte	0x00, 0xf5, 0x21, 0x00


	//----- nvinfo : EIATTR_KPARAM_INFO
	.align		4
.L_21:
        /*0058*/ 	.byte	0x04, 0x17
        /*005a*/ 	.short	(.L_23 - .L_22)
.L_22:
        /*005c*/ 	.word	0x00000000
        /*0060*/ 	.short	0x0019
        /*0062*/ 	.short	0x00c0
        /*0064*/ 	.byte	0x00, 0xf5, 0x21, 0x00


	//----- nvinfo : EIATTR_KPARAM_INFO
	.align		4
.L_23:
        /*0068*/ 	.byte	0x04, 0x17
        /*006a*/ 	.short	(.L_25 - .L_24)
.L_24:
        /*006c*/ 	.word	0x00000000
        /*0070*/ 	.short	0x0018
        /*0072*/ 	.short	0x00b8
        /*0074*/ 	.byte	0x00, 0xf5, 0x21, 0x00


	//----- nvinfo : EIATTR_KPARAM_INFO
	.align		4
.L_25:
        /*0078*/ 	.byte	0x04, 0x17
        /*007a*/ 	.short	(.L_27 - .L_26)
.L_26:
        /*007c*/ 	.word	0x00000000
        /*0080*/ 	.short	0x0017
        /*0082*/ 	.short	0x00b0
        /*0084*/ 	.byte	0x00, 0xf5, 0x21, 0x00


	//----- nvinfo : EIATTR_KPARAM_INFO
	.align		4
.L_27:
        /*0088*/ 	.byte	0x04, 0x17
        /*008a*/ 	.short	(.L_29 - .L_28)
.L_28:
        /*008c*/ 	.word	0x00000000
        /*0090*/ 	.short	0x0016
        /*0092*/ 	.short	0x00a8
        /*0094*/ 	.byte	0x00, 0xf5, 0x21, 0x00


	//----- nvinfo : EIATTR_KPARAM_INFO
	.align		4
.L_29:
        /*0098*/ 	.byte	0x04, 0x17
        /*009a*/ 	.short	(.L_31 - .L_30)
.L_30:
        /*009c*/ 	.word	0x00000000
        /*00a0*/ 	.short	0x0015
        /*00a2*/ 	.short	0x00a0
        /*00a4*/ 	.byte	0x00, 0xf0, 0x11, 0x00


	//----- nvinfo : EIATTR_KPARAM_INFO
	.align		4
.L_31:
        /*00a8*/ 	.byte	0x04, 0x17
        /*00aa*/ 	.short	(.L_33 - .L_32)
.L_32:
        /*00ac*/ 	.word	0x00000000
        /*00b0*/ 	.short	0x0014
        /*00b2*/ 	.short	0x009c
        /*00b4*/ 	.byte	0x00, 0xf0, 0x11, 0x00


	//----- nvinfo : EIATTR_KPARAM_INFO
	.align		4
.L_33:
        /*00b8*/ 	.byte	0x04, 0x17
        /*00ba*/ 	.short	(.L_35 - .L_34)
.L_34:
        /*00bc*/ 	.word	0x00000000
        /*00c0*/ 	.short	0x0013
        /*00c2*/ 	.short	0x0098
        /*00c4*/ 	.byte	0x00, 0xf0, 0x11, 0x00


	//----- nvinfo : EIATTR_KPARAM_INFO
	.align		4
.L_35:
        /*00c8*/ 	.byte	0x04, 0x17
        /*00ca*/ 	.short	(.L_37 - .L_36)
.L_36:
        /*00cc*/ 	.word	0x00000000
        /*00d0*/ 	.short	0x0012
        /*00d2*/ 	.short	0x0090
        /*00d4*/ 	.byte	0x00, 0xf5, 0x21, 0x00


	//----- nvinfo : EIATTR_KPARAM_INFO
	.align		4
.L_37:
        /*00d8*/ 	.byte	0x04, 0x17
        /*00da*/ 	.short	(.L_39 - .L_38)
.L_38:
        /*00dc*/ 	.word	0x00000000
        /*00e0*/ 	.short	0x0011
        /*00e2*/ 	.short	0x0088
        /*00e4*/ 	.byte	0x00, 0xf5, 0x21, 0x00


	//----- nvinfo : EIATTR_KPARAM_INFO
	.align		4
.L_39:
        /*00e8*/ 	.byte	0x04, 0x17
        /*00ea*/ 	.short	(.L_41 - .L_40)
.L_40:
        /*00ec*/ 	.word	0x00000000
        /*00f0*/ 	.short	0x0010
        /*00f2*/ 	.short	0x0080
        /*00f4*/ 	.byte	0x00, 0xf5, 0x21, 0x00


	//----- nvinfo : EIATTR_KPARAM_INFO
	.align		4
.L_41:
        /*00f8*/ 	.byte	0x04, 0x17
        /*00fa*/ 	.short	(.L_43 - .L_42)
.L_42:
        /*00fc*/ 	.word	0x00000000
        /*0100*/ 	.short	0x000f
        /*0102*/ 	.short	0x0078
        /*0104*/ 	.byte	0x00, 0xf5, 0x21, 0x00


	//----- nvinfo : EIATTR_KPARAM_INFO
	.align		4
.L_43:
        /*0108*/ 	.byte	0x04, 0x17
        /*010a*/ 	.short	(.L_45 - .L_44)
.L_44:
        /*010c*/ 	.word	0x00000000
        /*0110*/ 	.short	0x000e
        /*0112*/ 	.short	0x0070
        /*0114*/ 	.byte	0x00, 0xf5, 0x21, 0x00


	//----- nvinfo : EIATTR_KPARAM_INFO
	.align		4
.L_45:
        /*0118*/ 	.byte	0x04, 0x17
        /*011a*/ 	.short	(.L_47 - .L_46)
.L_46:
        /*011c*/ 	.word	0x00000000
        /*0120*/ 	.short	0x000d
        /*0122*/ 	.short	0x0068
        /*0124*/ 	.byte	0x00, 0xf5, 0x21, 0x00


	//----- nvinfo : EIATTR_KPARAM_INFO
	.align		4
.L_47:
        /*0128*/ 	.byte	0x04, 0x17
        /*012a*/ 	.short	(.L_49 - .L_48)
.L_48:
        /*012c*/ 	.word	0x00000000
        /*0130*/ 	.short	0x000c
        /*0132*/ 	.short	0x0060
        /*0134*/ 	.byte	0x00, 0xf5, 0x21, 0x00


	//----- nvinfo : EIATTR_KPARAM_INFO
	.align		4
.L_49:
        /*0138*/ 	.byte	0x04, 0x17
        /*013a*/ 	.short	(.L_51 - .L_50)
.L_50:
        /*013c*/ 	.word	0x00000000
        /*0140*/ 	.short	0x000b
        /*0142*/ 	.short	0x0058
        /*0144*/ 	.byte	0x00, 0xf5, 0x21, 0x00


	//----- nvinfo : EIATTR_KPARAM_INFO
	.align		4
.L_51:
        /*0148*/ 	.byte	0x04, 0x17
        /*014a*/ 	.short	(.L_53 - .L_52)
.L_52:
        /*014c*/ 	.word	0x00000000
        /*0150*/ 	.short	0x000a
        /*0152*/ 	.short	0x0050
        /*0154*/ 	.byte	0x00, 0xf5, 0x21, 0x00


	//----- nvinfo : EIATTR_KPARAM_INFO
	.align		4
.L_53:
        /*0158*/ 	.byte	0x04, 0x17
        /*015a*/ 	.short	(.L_55 - .L_54)
.L_54:
        /*015c*/ 	.word	0x00000000
        /*0160*/ 	.short	0x0009
        /*0162*/ 	.short	0x0048
        /*0164*/ 	.byte	0x00, 0xf5, 0x21, 0x00


	//----- nvinfo : EIATTR_KPARAM_INFO
	.align		4
.L_55:
        /*0168*/ 	.byte	0x04, 0x17
        /*016a*/ 	.short	(.L_57 - .L_56)
.L_56:
        /*016c*/ 	.word	0x00000000
        /*0170*/ 	.short	0x0008
        /*0172*/ 	.short	0x0040
        /*0174*/ 	.byte	0x00, 0xf5, 0x21, 0x00


	//----- nvinfo : EIATTR_KPARAM_INFO
	.align		4
.L_57:
        /*0178*/ 	.byte	0x04, 0x17
        /*017a*/ 	.short	(.L_59 - .L_58)
.L_58:
        /*017c*/ 	.word	0x00000000
        /*0180*/ 	.short	0x0007
        /*0182*/ 	.short	0x0038
        /*0184*/ 	.byte	0x00, 0xf5, 0x21, 0x00


	//----- nvinfo : EIATTR_KPARAM_INFO
	.align		4
.L_59:
        /*0188*/ 	.byte	0x04, 0x17
        /*018a*/ 	.short	(.L_61 - .L_60)
.L_60:
        /*018c*/ 	.word	0x00000000
        /*0190*/ 	.short	0x0006
        /*0192*/ 	.short	0x0030
        /*0194*/ 	.byte	0x00, 0xf5, 0x21, 0x00


	//----- nvinfo : EIATTR_KPARAM_INFO
	.align		4
.L_61:
        /*0198*/ 	.byte	0x04, 0x17
        /*019a*/ 	.short	(.L_63 - .L_62)
.L_62:
        /*019c*/ 	.word	0x00000000
        /*01a0*/ 	.short	0x0005
        /*01a2*/ 	.short	0x0028
        /*01a4*/ 	.byte	0x00, 0xf5, 0x21, 0x00


	//----- nvinfo : EIATTR_KPARAM_INFO
	.align		4
.L_63:
        /*01a8*/ 	.byte	0x04, 0x17
        /*01aa*/ 	.short	(.L_65 - .L_64)
.L_64:
        /*01ac*/ 	.word	0x00000000
        /*01b0*/ 	.short	0x0004
        /*01b2*/ 	.short	0x0020
        /*01b4*/ 	.byte	0x00, 0xf5, 0x21, 0x00


	//----- nvinfo : EIATTR_KPARAM_INFO
	.align		4
.L_65:
        /*01b8*/ 	.byte	0x04, 0x17
        /*01ba*/ 	.short	(.L_67 - .L_66)
.L_66:
        /*01bc*/ 	.word	0x00000000
        /*01c0*/ 	.short	0x0003
        /*01c2*/ 	.short	0x0018
        /*01c4*/ 	.byte	0x00, 0xf5, 0x21, 0x00


	//----- nvinfo : EIATTR_KPARAM_INFO
	.align		4
.L_67:
        /*01c8*/ 	.byte	0x04, 0x17
        /*01ca*/ 	.short	(.L_69 - .L_68)
.L_68:
        /*01cc*/ 	.word	0x00000000
        /*01d0*/ 	.short	0x0002
        /*01d2*/ 	.short	0x0010
        /*01d4*/ 	.byte	0x00, 0xf5, 0x21, 0x00


	//----- nvinfo : EIATTR_KPARAM_INFO
	.align		4
.L_69:
        /*01d8*/ 	.byte	0x04, 0x17
        /*01da*/ 	.short	(.L_71 - .L_70)
.L_70:
        /*01dc*/ 	.word	0x00000000
        /*01e0*/ 	.short	0x0001
        /*01e2*/ 	.short	0x0008
        /*01e4*/ 	.byte	0x00, 0xf5, 0x21, 0x00


	//----- nvinfo : EIATTR_KPARAM_INFO
	.align		4
.L_71:
        /*01e8*/ 	.byte	0x04, 0x17
        /*01ea*/ 	.short	(.L_73 - .L_72)
.L_72:
        /*01ec*/ 	.word	0x00000000
        /*01f0*/ 	.short	0x0000
        /*01f2*/ 	.short	0x0000
        /*01f4*/ 	.byte	0x00, 0xf5, 0x21, 0x00


	//----- nvinfo : EIATTR_SPARSE_MMA_MASK
	.align		4
.L_73:
        /*01f8*/ 	.byte	0x03, 0x50
        /*01fa*/ 	.short	0x0000


	//----- nvinfo : EIATTR_MAXREG_COUNT
	.align		4
        /*01fc*/ 	.byte	0x03, 0x1b
        /*01fe*/ 	.short	0x00ff


	//----- nvinfo : EIATTR_MERCURY_ISA_VERSION
	.align		4
        /*0200*/ 	.byte	0x03, 0x5f
        /*0202*/ 	.short	0x0101


	//----- nvinfo : EIATTR_VRC_CTA_INIT_COUNT
	.align		4
        /*0204*/ 	.byte	0x02, 0x4a
	.zero		1
	.zero		1


	//----- nvinfo : EIATTR_EXIT_INSTR_OFFSETS
	.align		4
        /*0208*/ 	.byte	0x04, 0x1c
        /*020a*/ 	.short	(.L_75 - .L_74)


	//   ....[0]....
.L_74:
        /*020c*/ 	.word	0x00000070


	//   ....[1]....
        /*0210*/ 	.word	0x000019c0


	//   ....[2]....
        /*0214*/ 	.word	0x000031d0


	//----- nvinfo : EIATTR_CRS_STACK_SIZE
	.align		4
.L_75:
        /*0218*/ 	.byte	0x04, 0x1e
        /*021a*/ 	.short	(.L_77 - .L_76)
.L_76:
        /*021c*/ 	.word	0x00000000


	//----- nvinfo : EIATTR_CBANK_PARAM_SIZE
	.align		4
.L_77:
        /*0220*/ 	.byte	0x03, 0x19
        /*0222*/ 	.short	0x00e4


	//----- nvinfo : EIATTR_PARAM_CBANK
	.align		4
        /*0224*/ 	.byte	0x04, 0x0a
        /*0226*/ 	.short	(.L_79 - .L_78)
	.align		4
.L_78:
        /*0228*/ 	.word	index@(.nv.constant0._Z21ThrustCalculationGPU2PfS_S_S_S_S_S_S_S_S_S_S_S_S_S_S_S_S_S_fffPiS0_S0_S0_S0_S0_iii)
        /*022c*/ 	.short	0x0380
        /*022e*/ 	.short	0x00e4


	//----- nvinfo : EIATTR_SW_WAR
	.align		4
.L_79:
        /*0230*/ 	.byte	0x04, 0x36
        /*0232*/ 	.short	(.L_81 - .L_80)
.L_80:
        /*0234*/ 	.word	0x00000008
.L_81:


//--------------------- .nv.callgraph             --------------------------
	.section	.nv.callgraph,"",@"SHT_CUDA_CALLGRAPH"
	.align	4
	.sectionentsize	8
	.align		4
        /*0000*/ 	.word	0x00000000
	.align		4
        /*0004*/ 	.word	0xffffffff
	.align		4
        /*0008*/ 	.word	0x00000000
	.align		4
        /*000c*/ 	.word	0xfffffffe
	.align		4
        /*0010*/ 	.word	0x00000000
	.align		4
        /*0014*/ 	.word	0xfffffffd
	.align		4
        /*0018*/ 	.word	0x00000000
	.align		4
        /*001c*/ 	.word	0xfffffffc


//--------------------- .text._Z21ThrustCalculationGPU2PfS_S_S_S_S_S_S_S_S_S_S_S_S_S_S_S_S_S_fffPiS0_S0_S0_S0_S0_iii --------------------------
	.section	.text._Z21ThrustCalculationGPU2PfS_S_S_S_S_S_S_S_S_S_S_S_S_S_S_S_S_S_fffPiS0_S0_S0_S0_S0_iii,"ax",@progbits
	.align	128
        .global         _Z21ThrustCalculationGPU2PfS_S_S_S_S_S_S_S_S_S_S_S_S_S_S_S_S_S_fffPiS0_S0_S0_S0_S0_iii
        .type           _Z21ThrustCalculationGPU2PfS_S_S_S_S_S_S_S_S_S_S_S_S_S_S_S_S_S_fffPiS0_S0_S0_S0_S0_iii,@function
        .size           _Z21ThrustCalculationGPU2PfS_S_S_S_S_S_S_S_S_S_S_S_S_S_S_S_S_S_fffPiS0_S0_S0_S0_S0_iii,(.L_x_68 - _Z21ThrustCalculationGPU2PfS_S_S_S_S_S_S_S_S_S_S_S_S_S_S_S_S_S_fffPiS0_S0_S0_S0_S0_iii)
        .other          _Z21ThrustCalculationGPU2PfS_S_S_S_S_S_S_S_S_S_S_S_S_S_S_S_S_S_fffPiS0_S0_S0_S0_S0_iii,@"STO_CUDA_ENTRY STV_DEFAULT"
_Z21ThrustCalculationGPU2PfS_S_S_S_S_S_S_S_S_S_S_S_S_S_S_S_S_S_fffPiS0_S0_S0_S0_S0_iii:
.text._Z21ThrustCalculationGPU2PfS_S_S_S_S_S_S_S_S_S_S_S_S_S_S_S_S_S_fffPiS0_S0_S0_S0_S0_iii:
[----:B------:R-:W-:Y:S01]  /*0000*/  LDC R1, c[0x0][0x37c] ;  /* 0x0000df00ff017b82 */ /* 0x000fe20000000800 */
[----:B------:R-:W0:Y:S01]  /*0010*/  S2R R11, SR_TID.X ;  /* 0x00000000000b7919 */ /* 0x000e220000002100 */
[----:B------:R-:W0:Y:S01]  /*0020*/  LDCU UR4, c[0x0][0x360] ;  /* 0x00006c00ff0477ac */ /* 0x000e220008000800 */
[----:B------:R-:W0:Y:S01]  /*0030*/  S2R R0, SR_CTAID.X ;  /* 0x0000000000007919 */ /* 0x000e220000002500 */
[----:B------:R-:W1:Y:S01]  /*0040*/  LDCU UR5, c[0x0][0x458] ;  /* 0x00008b00ff0577ac */ /* 0x000e620008000800 */
[----:B0-----:R-:W-:-:S05]  /*0050*/  IMAD R11, R0, UR4, R11 ;  /* 0x00000004000b7c24 */ /* 0x001fca000f8e020b */
[----:B-1----:R-:W-:-:S13]  /*0060*/  ISETP.GE.AND P0, PT, R11, UR5, PT ;  /* 0x000000050b007c0c */ /* 0x002fda000bf06270 */
[----:B------:R-:W-:Y:S05]  /*0070*/  @P0 EXIT ;  /* 0x000000000000094d */ /* 0x000fea0003800000 */
[----:B------:R-:W0:Y:S01]  /*0080*/  LDCU.64 UR8, c[0x0][0x418] ;  /* 0x00008300ff0877ac */ /* 0x000e220008000a00 */
[----:B------:R-:W1:Y:S01]  /*0090*/  LDC.64 R30, c[0x0][0x428] ;  /* 0x00010a00ff1e7b82 */ /* 0x000e620000000a00 */
[----:B------:R-:W2:Y:S01]  /*00a0*/  LDCU UR7, c[0x0][0x420] ;  /* 0x00008400ff0777ac */ /* 0x000ea20008000800 */
[----:B------:R-:W3:Y:S06]  /*00b0*/  LDCU UR6, c[0x0][0x45c] ;  /* 0x00008b80ff0677ac */ /* 0x000eec0008000800 */
[----:B------:R-:W4:Y:S01]  /*00c0*/  LDC.64 R28, c[0x0][0x430] ;  /* 0x00010c00ff1c7b82 */ /* 0x000f220000000a00 */
[----:B------:R-:W5:Y:S01]  /*00d0*/  LDCU UR16, c[0x0][0x460] ;  /* 0x00008c00ff1077ac */ /* 0x000f620008000800 */
[----:B------:R-:W2:Y:S06]  /*00e0*/  LDCU UR5, c[0x0][0x370] ;  /* 0x00006e00ff0577ac */ /* 0x000eac0008000800 */
[----:B------:R-:W1:Y:S01]  /*00f0*/  LDC.64 R26, c[0x0][0x438] ;  /* 0x00010e00ff1a7b82 */ /* 0x000e620000000a00 */
[----:B0-----:R-:W0:Y:S01]  /*0100*/  F2F.F64.F32 R2, UR8 ;  /* 0x0000000800027d10 */ /* 0x001e220008201800 */
[----:B------:R-:W1:Y:S01]  /*0110*/  LDCU.64 UR14, c[0x0][0x358] ;  /* 0x00006b00ff0e77ac */ /* 0x000e620008000a00 */
[----:B------:R-:W1:Y:S05]  /*0120*/  LDCU UR18, c[0x0][0x458] ;  /* 0x00008b00ff1277ac */ /* 0x000e6a0008000800 */
[----:B------:R-:W1:Y:S01]  /*0130*/  LDC.64 R24, c[0x0][0x440] ;  /* 0x00011000ff187b82 */ /* 0x000e620000000a00 */
[----:B------:R-:W0:Y:S01]  /*0140*/  F2F.F64.F32 R4, UR9 ;  /* 0x0000000900047d10 */ /* 0x000e220008201800 */
[----:B---3--:R-:W-:Y:S01]  /*0150*/  I2FP.F32.S32 R0, UR6 ;  /* 0x0000000600007c45 */ /* 0x008fe20008201400 */
[----:B------:R-:W3:Y:S01]  /*0160*/  LDCU UR17, c[0x0][0x458] ;  /* 0x00008b00ff1177ac */ /* 0x000ee20008000800 */
[----:B-----5:R-:W-:-:S04]  /*0170*/  UISETP.NE.AND UP0, UPT, UR16, 0x1, UPT ;  /* 0x000000011000788c */ /* 0x020fc8000bf05270 */
[----:B------:R-:W1:Y:S01]  /*0180*/  LDC.64 R22, c[0x0][0x448] ;  /* 0x00011200ff167b82 */ /* 0x000e620000000a00 */
[----:B--2---:R-:W2:Y:S01]  /*0190*/  F2F.F64.F32 R6, UR7 ;  /* 0x0000000700067d10 */ /* 0x004ea20008201800 */
[----:B------:R-:W-:Y:S01]  /*01a0*/  UIADD3 UR7, UPT, UPT, UR6, 0x1, URZ ;  /* 0x0000000106077890 */ /* 0x000fe2000fffe0ff */
[----:B0-----:R-:W-:Y:S01]  /*01b0*/  R2UR UR8, R2 ;  /* 0x00000000020872ca */ /* 0x001fe200000e0000 */
[----:B------:R-:W-:Y:S01]  /*01c0*/  UIMAD UR4, UR4, UR5, URZ ;  /* 0x00000005040472a4 */ /* 0x000fe2000f8e02ff */
[----:B------:R-:W-:Y:S02]  /*01d0*/  R2UR UR6, R0 ;  /* 0x00000000000672ca */ /* 0x000fe400000e0000 */
[----:B------:R-:W-:Y:S01]  /*01e0*/  R2UR UR9, R3 ;  /* 0x00000000030972ca */ /* 0x000fe200000e0000 */
[----:B------:R-:W0:Y:S01]  /*01f0*/  LDC.64 R20, c[0x0][0x450] ;  /* 0x00011400ff147b82 */ /* 0x000e220000000a00 */
[----:B------:R-:W-:Y:S02]  /*0200*/  R2UR UR10, R4 ;  /* 0x00000000040a72ca */ /* 0x000fe400000e0000 */
[----:B------:R-:W0:Y:S01]  /*0210*/  I2F.F64 R12, UR7 ;  /* 0x00000007000c7d12 */ /* 0x000e220008201c00 */
[----:B------:R-:W-:-:S02]  /*0220*/  R2UR UR11, R5 ;  /* 0x00000000050b72ca */ /* 0x000fc400000e0000 */
[----:B------:R-:W-:Y:S02]  /*0230*/  I2FP.F32.S32 R3, UR7 ;  /* 0x0000000700037c45 */ /* 0x000fe40008201400 */
[----:B--2---:R-:W-:Y:S02]  /*0240*/  R2UR UR12, R6 ;  /* 0x00000000060c72ca */ /* 0x004fe400000e0000 */
[----:B------:R-:W-:Y:S01]  /*0250*/  R2UR UR13, R7 ;  /* 0x00000000070d72ca */ /* 0x000fe200000e0000 */
[----:B---3--:R-:W-:-:S14]  /*0260*/  BRA.U !UP0, `(.L_x_0) ;  /* 0x0000001508d87547 */ /* 0x008fdc000b800000 */
.L_x_25:
[C---:B-1----:R-:W-:Y:S01]  /*0270*/  IMAD.WIDE R34, R11.reuse, 0x4, R24 ;  /* 0x000000040b227825 */ /* 0x042fe200078e0218 */
[----:B------:R-:W1:Y:S03]  /*0280*/  LDC.64 R16, c[0x0][0x3c8] ;  /* 0x0000f200ff107b82 */ /* 0x000e660000000a00 */
[C---:B------:R-:W-:Y:S01]  /*0290*/  IMAD.WIDE R14, R11.reuse, 0x4, R22 ;  /* 0x000000040b0e7825 */ /* 0x040fe200078e0216 */
[----:B--2---:R-:W2:Y:S03]  /*02a0*/  LDG.E R39, desc[UR14][R34.64] ;  /* 0x0000000e22277981 */ /* 0x004ea6000c1e1900 */
[C---:B0-----:R-:W-:Y:S01]  /*02b0*/  IMAD.WIDE R36, R11.reuse, 0x4, R20 ;  /* 0x000000040b247825 */ /* 0x041fe200078e0214 */
[----:B------:R-:W0:Y:S01]  /*02c0*/  LDC.64 R40, c[0x0][0x398] ;  /* 0x0000e600ff287b82 */ /* 0x000e220000000a00 */
[----:B------:R-:W3:Y:S02]  /*02d0*/  LDG.E R15, desc[UR14][R14.64] ;  /* 0x0000000e0e0f7981 */ /* 0x000ee4000c1e1900 */
[----:B----4-:R-:W-:-:S02]  /*02e0*/  IMAD.WIDE R8, R11, 0x4, R28 ;  /* 0x000000040b087825 */ /* 0x010fc400078e021c */
[----:B------:R-:W4:Y:S02]  /*02f0*/  LDG.E R38, desc[UR14][R36.64] ;  /* 0x0000000e24267981 */ /* 0x000f24000c1e1900 */
[C---:B------:R-:W-:Y:S01]  /*0300*/  IMAD.WIDE R32, R11.reuse, 0x4, R26 ;  /* 0x000000040b207825 */ /* 0x040fe200078e021a */
[----:B------:R-:W0:Y:S01]  /*0310*/  LDC.64 R18, c[0x0][0x410] ;  /* 0x00010400ff127b82 */ /* 0x000e220000000a00 */
[----:B------:R-:W4:Y:S02]  /*0320*/  LDG.E R4, desc[UR14][R8.64] ;  /* 0x0000000e08047981 */ /* 0x000f24000c1e1900 */
[C---:B------:R-:W-:Y:S02]  /*0330*/  IMAD.WIDE R6, R11.reuse, 0x4, R30 ;  /* 0x000000040b067825 */ /* 0x040fe400078e021e */
[----:B------:R-:W4:Y:S04]  /*0340*/  LDG.E R45, desc[UR14][R32.64] ;  /* 0x0000000e202d7981 */ /* 0x000f28000c1e1900 */
[----:B------:R4:W4:Y:S01]  /*0350*/  LDG.E R5, desc[UR14][R6.64] ;  /* 0x0000000e06057981 */ /* 0x000922000c1e1900 */
[----:B-1----:R-:W-:-:S05]  /*0360*/  IMAD.WIDE R16, R11, 0x4, R16 ;  /* 0x000000040b107825 */ /* 0x002fca00078e0210 */
[----:B------:R-:W4:Y:S01]  /*0370*/  LDG.E R2, desc[UR14][R16.64] ;  /* 0x0000000e10027981 */ /* 0x000f22000c1e1900 */
[----:B0-----:R-:W-:-:S05]  /*0380*/  IMAD.WIDE R40, R11, 0x4, R40 ;  /* 0x000000040b287825 */ /* 0x001fca00078e0228 */
[----:B------:R-:W4:Y:S01]  /*0390*/  LDG.E R0, desc[UR14][R40.64] ;  /* 0x0000000e28007981 */ /* 0x000f22000c1e1900 */
[----:B------:R-:W-:-:S05]  /*03a0*/  IMAD.WIDE R18, R11, 0x4, R18 ;  /* 0x000000040b127825 */ /* 0x000fca00078e0212 */
[----:B------:R-:W4:Y:S01]  /*03b0*/  LDG.E R41, desc[UR14][R18.64] ;  /* 0x0000000e12297981 */ /* 0x000f22000c1e1900 */
[----:B------:R-:W-:Y:S01]  /*03c0*/  IMAD.MOV.U32 R10, RZ, RZ, RZ ;  /* 0x000000ffff0a7224 */ /* 0x000fe200078e00ff */
[----:B--2---:R-:W-:Y:S02]  /*03d0*/  ISETP.NE.AND P3, PT, R39, -0x1, PT ;  /* 0xffffffff2700780c */ /* 0x004fe40003f65270 */
[----:B---3--:R-:W-:Y:S02]  /*03e0*/  ISETP.NE.AND P4, PT, R15, -0x1, PT ;  /* 0xffffffff0f00780c */ /* 0x008fe40003f85270 */
[----:B----4-:R-:W-:Y:S02]  /*03f0*/  ISETP.NE.AND P5, PT, R38, -0x1, PT ;  /* 0xffffffff2600780c */ /* 0x010fe40003fa5270 */
[----:B------:R-:W-:-:S07]  /*0400*/  ISETP.NE.AND P1, PT, R4, -0x1, PT ;  /* 0xffffffff0400780c */ /* 0x000fce0003f25270 */
[----:B------:R-:W0:Y:S01]  /*0410*/  @P3 LDC.64 R34, c[0x0][0x388] ;  /* 0x0000e200ff223b82 */ /* 0x000e220000000a00 */
[----:B------:R-:W-:-:S07]  /*0420*/  ISETP.NE.AND P2, PT, R45, -0x1, PT ;  /* 0xffffffff2d00780c */ /* 0x000fce0003f45270 */
[----:B------:R-:W1:Y:S08]  /*0430*/  @P4 LDC.64 R36, c[0x0][0x390] ;  /* 0x0000e400ff244b82 */ /* 0x000e700000000a00 */
[----:B------:R-:W2:Y:S08]  /*0440*/  @P5 LDC.64 R8, c[0x0][0x390] ;  /* 0x0000e400ff085b82 */ /* 0x000eb00000000a00 */
[----:B------:R-:W3:Y:S08]  /*0450*/  @P1 LDC.64 R6, c[0x0][0x380] ;  /* 0x0000e000ff061b82 */ /* 0x000ef00000000a00 */
[----:B------:R-:W4:Y:S01]  /*0460*/  @P2 LDC.64 R32, c[0x0][0x388] ;  /* 0x0000e200ff202b82 */ /* 0x000f220000000a00 */
[----:B0-----:R-:W-:-:S04]  /*0470*/  @P3 IMAD.WIDE R34, R39, 0x4, R34 ;  /* 0x0000000427223825 */ /* 0x001fc800078e0222 */
[----:B-1----:R-:W-:Y:S01]  /*0480*/  @P4 IMAD.WIDE R36, R15, 0x4, R36 ;  /* 0x000000040f244825 */ /* 0x002fe200078e0224 */
[----:B------:R-:W-:Y:S01]  /*0490*/  CS2R R14, SRZ ;  /* 0x00000000000e7805 */ /* 0x000fe2000001ff00 */
[----:B------:R-:W5:Y:S02]  /*04a0*/  @P3 LDG.E R10, desc[UR14][R34.64] ;  /* 0x0000000e220a3981 */ /* 0x000f64000c1e1900 */
[----:B--2---:R-:W-:Y:S01]  /*04b0*/  @P5 IMAD.WIDE R38, R38, 0x4, R8 ;  /* 0x0000000426265825 */ /* 0x004fe200078e0208 */
[----:B------:R-:W-:Y:S02]  /*04c0*/  CS2R R8, SRZ ;  /* 0x0000000000087805 */ /* 0x000fe4000001ff00 */
[----:B------:R-:W5:Y:S01]  /*04d0*/  @P4 LDG.E R14, desc[UR14][R36.64] ;  /* 0x0000000e240e4981 */ /* 0x000f62000c1e1900 */
[----:B---3--:R-:W-:-:S03]  /*04e0*/  @P1 IMAD.WIDE R6, R4, 0x4, R6 ;  /* 0x0000000404061825 */ /* 0x008fc600078e0206 */
[----:B------:R-:W5:Y:S04]  /*04f0*/  @P5 LDG.E R15, desc[UR14][R38.64] ;  /* 0x0000000e260f5981 */ /* 0x000f68000c1e1900 */
[----:B------:R-:W5:Y:S01]  /*0500*/  @P1 LDG.E R8, desc[UR14][R6.64] ;  /* 0x0000000e06081981 */ /* 0x000f62000c1e1900 */
[----:B----4-:R-:W-:-:S05]  /*0510*/  @P2 IMAD.WIDE R32, R45, 0x4, R32 ;  /* 0x000000042d202825 */ /* 0x010fca00078e0220 */
[----:B------:R-:W5:Y:S01]  /*0520*/  @P2 LDG.E R9, desc[UR14][R32.64] ;  /* 0x0000000e20092981 */ /* 0x000f62000c1e1900 */
[----:B------:R-:W-:-:S13]  /*0530*/  ISETP.NE.AND P0, PT, R5, -0x1, PT ;  /* 0xffffffff0500780c */ /* 0x000fda0003f05270 */
[----:B------:R-:W0:Y:S01]  /*0540*/  @P0 LDC.64 R42, c[0x0][0x380] ;  /* 0x0000e000ff2a0b82 */ /* 0x000e220000000a00 */
[----:B------:R-:W1:Y:S01]  /*0550*/  MUFU.RCP R4, R3 ;  /* 0x0000000300047308 */ /* 0x000e620000001000 */
[----:B------:R-:W-:-:S04]  /*0560*/  FMUL R2, R2, UR6 ;  /* 0x0000000602027c20 */ /* 0x000fc80008400000 */
[----:B------:R-:W-:Y:S01]  /*0570*/  FFMA R0, R41, R0, R2 ;  /* 0x0000000029007223 */ /* 0x000fe20000000002 */
[----:B0-----:R-:W-:-:S04]  /*0580*/  @P0 IMAD.WIDE R42, R5, 0x4, R42 ;  /* 0x00000004052a0825 */ /* 0x001fc800078e022a */
[----:B------:R-:W-:-:S06]  /*0590*/  HFMA2 R5, -RZ, RZ, 0, 0 ;  /* 0x00000000ff057431 */ /* 0x000fcc00000001ff */
[----:B------:R1:W5:Y:S01]  /*05a0*/  @P0 LDG.E R5, desc[UR14][R42.64] ;  /* 0x0000000e2a050981 */ /* 0x000362000c1e1900 */
[----:B------:R-:W0:Y:S01]  /*05b0*/  FCHK P0, R0, R3 ;  /* 0x0000000300007302 */ /* 0x000e220000000000 */
[----:B-1----:R-:W-:-:S04]  /*05c0*/  FFMA R43, -R3, R4, 1 ;  /* 0x3f800000032b7423 */ /* 0x002fc80000000104 */
[----:B------:R-:W-:-:S04]  /*05d0*/  FFMA R43, R4, R43, R4 ;  /* 0x0000002b042b7223 */ /* 0x000fc80000000004 */
[----:B------:R-:W-:Y:S01]  /*05e0*/  FFMA R2, R0, R43, RZ ;  /* 0x0000002b00027223 */ /* 0x000fe200000000ff */
[----:B------:R-:W-:Y:S03]  /*05f0*/  BSSY.RECONVERGENT B2, `(.L_x_1) ;  /* 0x0000007000027945 */ /* 0x000fe60003800200 */
[----:B------:R-:W-:-:S04]  /*0600*/  FFMA R4, -R3, R2, R0 ;  /* 0x0000000203047223 */ /* 0x000fc80000000100 */
[----:B------:R-:W-:Y:S01]  /*0610*/  FFMA R43, R43, R4, R2 ;  /* 0x000000042b2b7223 */ /* 0x000fe20000000002 */
[----:B0-----:R-:W-:Y:S06]  /*0620*/  @!P0 BRA `(.L_x_2) ;  /* 0x00000000000c8947 */ /* 0x001fec0003800000 */
[----:B------:R-:W-:-:S07]  /*0630*/  MOV R34, 0x650 ;  /* 0x0000065000227802 */ /* 0x000fce0000000f00 */
[----:B-----5:R-:W-:Y:S05]  /*0640*/  CALL.REL.NOINC `($__internal_1_$__cuda_sm3x_div_rn_noftz_f32_slowpath) ;  /* 0x0000003000507944 */ /* 0x020fea0003c00000 */
[----:B------:R-:W-:-:S07]  /*0650*/  MOV R43, R0 ;  /* 0x00000000002b7202 */ /* 0x000fce0000000f00 */
.L_x_2:
[----:B------:R-:W-:Y:S05]  /*0660*/  BSYNC.RECONVERGENT B2 ;  /* 0x0000000000027941 */ /* 0x000fea0003800200 */
.L_x_1:
[----:B------:R-:W0:Y:S01]  /*0670*/  LDC.64 R6, c[0x0][0x3d0] ;  /* 0x0000f400ff067b82 */ /* 0x000e220000000a00 */
[----:B------:R1:W-:Y:S04]  /*0680*/  STG.E desc[UR14][R16.64], R43 ;  /* 0x0000002b10007986 */ /* 0x0003e8000c10190e */
[----:B------:R-:W2:Y:S03]  /*0690*/  LDG.E R0, desc[UR14][R18.64] ;  /* 0x0000000e12007981 */ /* 0x000ea6000c1e1900 */
[----:B------:R-:W3:Y:S01]  /*06a0*/  LDC.64 R32, c[0x0][0x3a0] ;  /* 0x0000e800ff207b82 */ /* 0x000ee20000000a00 */
[----:B0-----:R-:W-:-:S05]  /*06b0*/  IMAD.WIDE R6, R11, 0x4, R6 ;  /* 0x000000040b067825 */ /* 0x001fca00078e0206 */
[----:B------:R-:W4:Y:S01]  /*06c0*/  LDG.E R2, desc[UR14][R6.64] ;  /* 0x0000000e06027981 */ /* 0x000f22000c1e1900 */
[----:B---3--:R-:W-:-:S06]  /*06d0*/  IMAD.WIDE R32, R11, 0x4, R32 ;  /* 0x000000040b207825 */ /* 0x008fcc00078e0220 */
[----:B------:R-:W2:Y:S01]  /*06e0*/  LDG.E R33, desc[UR14][R32.64] ;  /* 0x0000000e20217981 */ /* 0x000ea2000c1e1900 */
[----:B------:R-:W0:Y:S01]  /*06f0*/  MUFU.RCP R34, R3 ;  /* 0x0000000300227308 */ /* 0x000e220000001000 */
[----:B------:R-:W-:Y:S01]  /*0700*/  BSSY.RECONVERGENT B2, `(.L_x_3) ;  /* 0x000000e000027945 */ /* 0x000fe20003800200 */
[----:B0-----:R-:W-:Y:S01]  /*0710*/  FFMA R37, -R3, R34, 1 ;  /* 0x3f80000003257423 */ /* 0x001fe20000000122 */
[----:B----4-:R-:W-:-:S04]  /*0720*/  FMUL R35, R2, UR6 ;  /* 0x0000000602237c20 */ /* 0x010fc80008400000 */
[----:B--2---:R-:W-:-:S04]  /*0730*/  FFMA R4, R0, R33, R35 ;  /* 0x0000002100047223 */ /* 0x004fc80000000023 */
[----:B------:R-:W0:Y:S01]  /*0740*/  FCHK P0, R4, R3 ;  /* 0x0000000304007302 */ /* 0x000e220000000000 */
[----:B------:R-:W-:-:S04]  /*0750*/  FFMA R0, R34, R37, R34 ;  /* 0x0000002522007223 */ /* 0x000fc80000000022 */
[----:B------:R-:W-:-:S04]  /*0760*/  FFMA R2, R0, R4, RZ ;  /* 0x0000000400027223 */ /* 0x000fc800000000ff */
[----:B-1----:R-:W-:-:S04]  /*0770*/  FFMA R17, -R3, R2, R4 ;  /* 0x0000000203117223 */ /* 0x002fc80000000104 */
[----:B------:R-:W-:Y:S01]  /*0780*/  FFMA R35, R0, R17, R2 ;  /* 0x0000001100237223 */ /* 0x000fe20000000002 */
[----:B0-----:R-:W-:Y:S06]  /*0790*/  @!P0 BRA `(.L_x_4) ;  /* 0x0000000000108947 */ /* 0x001fec0003800000 */
[----:B------:R-:W-:Y:S01]  /*07a0*/  IMAD.MOV.U32 R0, RZ, RZ, R4 ;  /* 0x000000ffff007224 */ /* 0x000fe200078e0004 */
[----:B------:R-:W-:-:S07]  /*07b0*/  MOV R34, 0x7d0 ;  /* 0x000007d000227802 */ /* 0x000fce0000000f00 */
[----:B-----5:R-:W-:Y:S05]  /*07c0*/  CALL.REL.NOINC `($__internal_1_$__cuda_sm3x_div_rn_noftz_f32_slowpath) ;  /* 0x0000002c00f07944 */ /* 0x020fea0003c00000 */
[----:B------:R-:W-:-:S07]  /*07d0*/  MOV R35, R0 ;  /* 0x0000000000237202 */ /* 0x000fce0000000f00 */
.L_x_4:
[----:B------:R-:W-:Y:S05]  /*07e0*/  BSYNC.RECONVERGENT B2 ;  /* 0x0000000000027941 */ /* 0x000fea0003800200 */
.L_x_3:
        /* <DEDUP_REMOVED lines=23> */
.L_x_6:
[----:B------:R-:W-:Y:S05]  /*0960*/  BSYNC.RECONVERGENT B2 ;  /* 0x0000000000027941 */ /* 0x000fea0003800200 */
.L_x_5:
        /* <DEDUP_REMOVED lines=23> */
.L_x_8:
[----:B------:R-:W-:Y:S05]  /*0ae0*/  BSYNC.RECONVERGENT B2 ;  /* 0x0000000000027941 */ /* 0x000fea0003800200 */
.L_x_7:
        /* <DEDUP_REMOVED lines=23> */
.L_x_10:
[----:B------:R-:W-:Y:S05]  /*0c60*/  BSYNC.RECONVERGENT B2 ;  /* 0x0000000000027941 */ /* 0x000fea0003800200 */
.L_x_9:
        /* <DEDUP_REMOVED lines=22> */
.L_x_12:
[----:B------:R-:W-:Y:S05]  /*0dd0*/  BSYNC.RECONVERGENT B2 ;  /* 0x0000000000027941 */ /* 0x000fea0003800200 */
.L_x_11:
[----:B------:R-:W0:Y:S01]  /*0de0*/  MUFU.RCP64H R17, UR9 ;  /* 0x0000000900117d08 */ /* 0x000e220008001800 */
[----:B------:R-:W-:Y:S01]  /*0df0*/  HFMA2 R16, -RZ, RZ, 0, 5.9604644775390625e-08 ;  /* 0x00000001ff107431 */ /* 0x000fe200000001ff */
[----:B------:R-:W-:Y:S01]  /*0e00*/  MOV R18, UR8 ;  /* 0x0000000800127c02 */ /* 0x000fe20008000f00 */
[----:B------:R-:W-:Y:S02]  /*0e10*/  IMAD.U32 R19, RZ, RZ, UR9 ;  /* 0x00000009ff137e24 */ /* 0x000fe4000f8e00ff */
[----:B-----5:R-:W-:Y:S01]  /*0e20*/  FADD R8, R8, -R5 ;  /* 0x8000000508087221 */ /* 0x020fe20000000000 */
[----:B------:R-:W-:Y:S01]  /*0e30*/  IMAD.U32 R4, RZ, RZ, UR8 ;  /* 0x00000008ff047e24 */ /* 0x000fe2000f8e00ff */
[----:B------:R-:W-:Y:S01]  /*0e40*/  MOV R5, UR9 ;  /* 0x0000000900057c02 */ /* 0x000fe20008000f00 */
[----:B------:R1:W-:Y:S01]  /*0e50*/  STG.E desc[UR14][R6.64], R0 ;  /* 0x0000000006007986 */ /* 0x0003e2000c10190e */
[----:B------:R-:W-:Y:S01]  /*0e60*/  BSSY.RECONVERGENT B1, `(.L_x_13) ;  /* 0x0000018000017945 */ /* 0x000fe20003800200 */
[----:B0-----:R-:W-:-:S08]  /*0e70*/  DFMA R18, R16, -R18, 1 ;  /* 0x3ff000001012742b */ /* 0x001fd00000000812 */
[----:B------:R-:W-:Y:S02]  /*0e80*/  DFMA R32, R18, R18, R18 ;  /* 0x000000121220722b */ /* 0x000fe40000000012 */
[----:B------:R-:W0:Y:S06]  /*0e90*/  F2F.F64.F32 R18, R8 ;  /* 0x0000000800127310 */ /* 0x000e2c0000201800 */
[----:B------:R-:W-:-:S08]  /*0ea0*/  DFMA R32, R16, R32, R16 ;  /* 0x000000201020722b */ /* 0x000fd00000000010 */
[----:B------:R-:W-:Y:S02]  /*0eb0*/  DFMA R4, R32, -R4, 1 ;  /* 0x3ff000002004742b */ /* 0x000fe40000000804 */
[----:B0-----:R-:W-:-:S06]  /*0ec0*/  DMUL R18, R18, 0.5 ;  /* 0x3fe0000012127828 */ /* 0x001fcc0000000000 */
[----:B------:R-:W-:-:S04]  /*0ed0*/  DFMA R4, R32, R4, R32 ;  /* 0x000000042004722b */ /* 0x000fc80000000020 */
[----:B------:R-:W-:-:S04]  /*0ee0*/  FSETP.GEU.AND P1, PT, |R19|, 6.5827683646048100446e-37, PT ;  /* 0x036000001300780b */ /* 0x000fc80003f2e200 */
[----:B------:R-:W-:-:S08]  /*0ef0*/  DMUL R16, R18, R4 ;  /* 0x0000000412107228 */ /* 0x000fd00000000000 */
[----:B------:R-:W-:-:S08]  /*0f00*/  DFMA R32, R16, -UR8, R18 ;  /* 0x8000000810207c2b */ /* 0x000fd00008000012 */
[----:B------:R-:W-:-:S10]  /*0f10*/  DFMA R4, R4, R32, R16 ;  /* 0x000000200404722b */ /* 0x000fd40000000010 */
[----:B------:R-:W-:-:S05]  /*0f20*/  FFMA R2, RZ, UR9, R5 ;  /* 0x00000009ff027c23 */ /* 0x000fca0008000005 */
[----:B------:R-:W-:-:S13]  /*0f30*/  FSETP.GT.AND P0, PT, |R2|, 1.469367938527859385e-39, PT ;  /* 0x001000000200780b */ /* 0x000fda0003f04200 */
[----:B-1----:R-:W-:Y:S05]  /*0f40*/  @P0 BRA P1, `(.L_x_14) ;  /* 0x0000000000240947 */ /* 0x002fea0000800000 */
[----:B------:R-:W-:Y:S01]  /*0f50*/  MOV R5, UR9 ;  /* 0x0000000900057c02 */ /* 0x000fe20008000f00 */
[----:B------:R-:W-:Y:S01]  /*0f60*/  IMAD.U32 R4, RZ, RZ, UR8 ;  /* 0x00000008ff047e24 */ /* 0x000fe2000f8e00ff */
[----:B------:R-:W-:Y:S01]  /*0f70*/  MOV R17, UR9 ;  /* 0x0000000900117c02 */ /* 0x000fe20008000f00 */
[----:B------:R-:W-:Y:S01]  /*0f80*/  IMAD.U32 R16, RZ, RZ, UR8 ;  /* 0x00000008ff107e24 */ /* 0x000fe2000f8e00ff */
[----:B------:R-:W-:Y:S01]  /*0f90*/  MOV R4, 0xfc0 ;  /* 0x00000fc000047802 */ /* 0x000fe20000000f00 */
[----:B------:R-:W-:-:S07]  /*0fa0*/  IMAD.MOV.U32 R17, RZ, RZ, R5 ;  /* 0x000000ffff117224 */ /* 0x000fce00078e0005 */
[----:B------:R-:W-:Y:S05]  /*0fb0*/  CALL.REL.NOINC `($__internal_0_$__cuda_sm20_div_rn_f64_full) ;  /* 0x0000002000887944 */ /* 0x000fea0003c00000 */
[----:B------:R-:W-:Y:S01]  /*0fc0*/  MOV R4, R34 ;  /* 0x0000002200047202 */ /* 0x000fe20000000f00 */
[----:B------:R-:W-:-:S07]  /*0fd0*/  IMAD.MOV.U32 R5, RZ, RZ, R35 ;  /* 0x000000ffff057224 */ /* 0x000fce00078e0023 */
.L_x_14:
[----:B------:R-:W-:Y:S05]  /*0fe0*/  BSYNC.RECONVERGENT B1 ;  /* 0x0000000000017941 */ /* 0x000fea0003800200 */
.L_x_13:
[----:B------:R-:W0:Y:S02]  /*0ff0*/  LDC.64 R6, c[0x0][0x3f8] ;  /* 0x0000fe00ff067b82 */ /* 0x000e240000000a00 */
[----:B0-----:R-:W-:-:S05]  /*1000*/  IMAD.WIDE R6, R11, 0x4, R6 ;  /* 0x000000040b067825 */ /* 0x001fca00078e0206 */
[----:B------:R-:W2:Y:S01]  /*1010*/  LDG.E R0, desc[UR14][R6.64] ;  /* 0x0000000e06007981 */ /* 0x000ea2000c1e1900 */
[----:B------:R-:W0:Y:S01]  /*1020*/  MUFU.RCP64H R17, R13 ;  /* 0x0000000d00117308 */ /* 0x000e220000001800 */
[----:B------:R-:W-:Y:S01]  /*1030*/  HFMA2 R16, -RZ, RZ, 0, 5.9604644775390625e-08 ;  /* 0x00000001ff107431 */ /* 0x000fe200000001ff */
[----:B------:R-:W-:Y:S05]  /*1040*/  BSSY.RECONVERGENT B1, `(.L_x_15) ;  /* 0x0000016000017945 */ /* 0x000fea0003800200 */
[----:B0-----:R-:W-:-:S08]  /*1050*/  DFMA R18, -R12, R16, 1 ;  /* 0x3ff000000c12742b */ /* 0x001fd00000000110 */
[----:B------:R-:W-:-:S08]  /*1060*/  DFMA R18, R18, R18, R18 ;  /* 0x000000121212722b */ /* 0x000fd00000000012 */
[----:B------:R-:W-:-:S08]  /*1070*/  DFMA R16, R16, R18, R16 ;  /* 0x000000121010722b */ /* 0x000fd00000000010 */
[----:B------:R-:W-:-:S08]  /*1080*/  DFMA R32, -R12, R16, 1 ;  /* 0x3ff000000c20742b */ /* 0x000fd00000000110 */
[----:B------:R-:W-:Y:S01]  /*1090*/  DFMA R32, R16, R32, R16 ;  /* 0x000000201020722b */ /* 0x000fe20000000010 */
[----:B--2---:R-:W-:-:S04]  /*10a0*/  FMUL R0, R0, UR6 ;  /* 0x0000000600007c20 */ /* 0x004fc80008400000 */
[----:B------:R-:W0:Y:S02]  /*10b0*/  F2F.F64.F32 R18, R0 ;  /* 0x0000000000127310 */ /* 0x000e240000201800 */
[----:B0-----:R-:W-:-:S08]  /*10c0*/  DADD R18, R18, -R4 ;  /* 0x0000000012127229 */ /* 0x001fd00000000804 */
[----:B------:R-:W-:Y:S02]  /*10d0*/  DMUL R4, R18, R32 ;  /* 0x0000002012047228 */ /* 0x000fe40000000000 */
[----:B------:R-:W-:-:S06]  /*10e0*/  FSETP.GEU.AND P1, PT, |R19|, 6.5827683646048100446e-37, PT ;  /* 0x036000001300780b */ /* 0x000fcc0003f2e200 */
[----:B------:R-:W-:-:S08]  /*10f0*/  DFMA R16, -R12, R4, R18 ;  /* 0x000000040c10722b */ /* 0x000fd00000000112 */
[----:B------:R-:W-:-:S10]  /*1100*/  DFMA R4, R32, R16, R4 ;  /* 0x000000102004722b */ /* 0x000fd40000000004 */
[----:B------:R-:W-:-:S05]  /*1110*/  FFMA R2, RZ, R13, R5 ;  /* 0x0000000dff027223 */ /* 0x000fca0000000005 */
[----:B------:R-:W-:-:S13]  /*1120*/  FSETP.GT.AND P0, PT, |R2|, 1.469367938527859385e-39, PT ;  /* 0x001000000200780b */ /* 0x000fda0003f04200 */
[----:B------:R-:W-:Y:S05]  /*1130*/  @P0 BRA P1, `(.L_x_16) ;  /* 0x0000000000180947 */ /* 0x000fea0000800000 */
[----:B------:R-:W-:Y:S01]  /*1140*/  IMAD.MOV.U32 R16, RZ, RZ, R12 ;  /* 0x000000ffff107224 */ /* 0x000fe200078e000c */
[----:B------:R-:W-:Y:S02]  /*1150*/  MOV R17, R13 ;  /* 0x0000000d00117202 */ /* 0x000fe40000000f00 */
[----:B------:R-:W-:-:S07]  /*1160*/  MOV R4, 0x1180 ;  /* 0x0000118000047802 */ /* 0x000fce0000000f00 */
[----:B------:R-:W-:Y:S05]  /*1170*/  CALL.REL.NOINC `($__internal_0_$__cuda_sm20_div_rn_f64_full) ;  /* 0x0000002000187944 */ /* 0x000fea0003c00000 */
[----:B------:R-:W-:Y:S01]  /*1180*/  IMAD.MOV.U32 R4, RZ, RZ, R34 ;  /* 0x000000ffff047224 */ /* 0x000fe200078e0022 */
[----:B------:R-:W-:-:S07]  /*1190*/  MOV R5, R35 ;  /* 0x0000002300057202 */ /* 0x000fce0000000f00 */
.L_x_16:
[----:B------:R-:W-:Y:S05]  /*11a0*/  BSYNC.RECONVERGENT B1 ;  /* 0x0000000000017941 */ /* 0x000fea0003800200 */
.L_x_15:
[----:B------:R-:W0:Y:S01]  /*11b0*/  MUFU.RCP64H R17, UR11 ;  /* 0x0000000b00117d08 */ /* 0x000e220008001800 */
[----:B------:R-:W-:Y:S01]  /*11c0*/  IMAD.U32 R18, RZ, RZ, UR10 ;  /* 0x0000000aff127e24 */ /* 0x000fe2000f8e00ff */
[----:B------:R-:W-:Y:S01]  /*11d0*/  MOV R19, UR11 ;  /* 0x0000000b00137c02 */ /* 0x000fe20008000f00 */
[----:B------:R-:W-:Y:S02]  /*11e0*/  IMAD.MOV.U32 R16, RZ, RZ, 0x1 ;  /* 0x00000001ff107424 */ /* 0x000fe400078e00ff */
[----:B------:R-:W-:Y:S01]  /*11f0*/  FADD R10, R10, -R9 ;  /* 0x800000090a0a7221 */ /* 0x000fe20000000000 */
[----:B------:R-:W-:Y:S01]  /*1200*/  MOV R8, UR10 ;  /* 0x0000000a00087c02 */ /* 0x000fe20008000f00 */
[----:B------:R-:W-:Y:S01]  /*1210*/  IMAD.U32 R9, RZ, RZ, UR11 ;  /* 0x0000000bff097e24 */ /* 0x000fe2000f8e00ff */
[----:B------:R-:W-:Y:S01]  /*1220*/  BSSY.RECONVERGENT B1, `(.L_x_17) ;  /* 0x000001a000017945 */ /* 0x000fe20003800200 */
[----:B------:R-:W1:Y:S01]  /*1230*/  F2F.F32.F64 R5, R4 ;  /* 0x0000000400057310 */ /* 0x000e620000301000 */
[----:B0-----:R-:W-:Y:S01]  /*1240*/  DFMA R18, R16, -R18, 1 ;  /* 0x3ff000001012742b */ /* 0x001fe20000000812 */
[----:B-1----:R0:W-:Y:S07]  /*1250*/  STG.E desc[UR14][R6.64], R5 ;  /* 0x0000000506007986 */ /* 0x0021ee000c10190e */
[----:B------:R-:W-:-:S02]  /*1260*/  DFMA R32, R18, R18, R18 ;  /* 0x000000121220722b */ /* 0x000fc40000000012 */
[----:B------:R-:W1:Y:S06]  /*1270*/  F2F.F64.F32 R18, R10 ;  /* 0x0000000a00127310 */ /* 0x000e6c0000201800 */
[----:B------:R-:W-:-:S08]  /*1280*/  DFMA R32, R16, R32, R16 ;  /* 0x000000201020722b */ /* 0x000fd00000000010 */
[----:B------:R-:W-:Y:S02]  /*1290*/  DFMA R8, R32, -R8, 1 ;  /* 0x3ff000002008742b */ /* 0x000fe40000000808 */
[----:B-1----:R-:W-:-:S06]  /*12a0*/  DMUL R18, R18, 0.5 ;  /* 0x3fe0000012127828 */ /* 0x002fcc0000000000 */
[----:B------:R-:W-:-:S04]  /*12b0*/  DFMA R8, R32, R8, R32 ;  /* 0x000000082008722b */ /* 0x000fc80000000020 */
[----:B------:R-:W-:-:S04]  /*12c0*/  FSETP.GEU.AND P1, PT, |R19|, 6.5827683646048100446e-37, PT ;  /* 0x036000001300780b */ /* 0x000fc80003f2e200 */
[----:B------:R-:W-:-:S08]  /*12d0*/  DMUL R16, R18, R8 ;  /* 0x0000000812107228 */ /* 0x000fd00000000000 */
[----:B------:R-:W-:-:S08]  /*12e0*/  DFMA R32, R16, -UR10, R18 ;  /* 0x8000000a10207c2b */ /* 0x000fd00008000012 */
[----:B------:R-:W-:-:S10]  /*12f0*/  DFMA R8, R8, R32, R16 ;  /* 0x000000200808722b */ /* 0x000fd40000000010 */
[----:B------:R-:W-:-:S05]  /*1300*/  FFMA R0, RZ, UR11, R9 ;  /* 0x0000000bff007c23 */ /* 0x000fca0008000009 */
[----:B------:R-:W-:-:S13]  /*1310*/  FSETP.GT.AND P0, PT, |R0|, 1.469367938527859385e-39, PT ;  /* 0x001000000000780b */ /* 0x000fda0003f04200 */
[----:B0-----:R-:W-:Y:S05]  /*1320*/  @P0 BRA P1, `(.L_x_18) ;  /* 0x0000000000240947 */ /* 0x001fea0000800000 */
[----:B------:R-:W-:Y:S01]  /*1330*/  IMAD.U32 R5, RZ, RZ, UR11 ;  /* 0x0000000bff057e24 */ /* 0x000fe2000f8e00ff */
[----:B------:R-:W-:Y:S01]  /*1340*/  MOV R4, UR10 ;  /* 0x0000000a00047c02 */ /* 0x000fe20008000f00 */
[----:B------:R-:W-:Y:S01]  /*1350*/  IMAD.U32 R17, RZ, RZ, UR11 ;  /* 0x0000000bff117e24 */ /* 0x000fe2000f8e00ff */
[----:B------:R-:W-:Y:S02]  /*1360*/  MOV R16, UR10 ;  /* 0x0000000a00107c02 */ /* 0x000fe40008000f00 */
[----:B------:R-:W-:Y:S02]  /*1370*/  MOV R17, R5 ;  /* 0x0000000500117202 */ /* 0x000fe40000000f00 */
[----:B------:R-:W-:-:S07]  /*1380*/  MOV R4, 0x13a0 ;  /* 0x000013a000047802 */ /* 0x000fce0000000f00 */
[----:B------:R-:W-:Y:S05]  /*1390*/  CALL.REL.NOINC `($__internal_0_$__cuda_sm20_div_rn_f64_full) ;  /* 0x0000001c00907944 */ /* 0x000fea0003c00000 */
[----:B------:R-:W-:Y:S01]  /*13a0*/  IMAD.MOV.U32 R8, RZ, RZ, R34 ;  /* 0x000000ffff087224 */ /* 0x000fe200078e0022 */
[----:B------:R-:W-:-:S07]  /*13b0*/  MOV R9, R35 ;  /* 0x0000002300097202 */ /* 0x000fce0000000f00 */
.L_x_18:
[----:B------:R-:W-:Y:S05]  /*13c0*/  BSYNC.RECONVERGENT B1 ;  /* 0x0000000000017941 */ /* 0x000fea0003800200 */
.L_x_17:
[----:B------:R-:W0:Y:S02]  /*13d0*/  LDC.64 R6, c[0x0][0x400] ;  /* 0x00010000ff067b82 */ /* 0x000e240000000a00 */
[----:B0-----:R-:W-:-:S05]  /*13e0*/  IMAD.WIDE R6, R11, 0x4, R6 ;  /* 0x000000040b067825 */ /* 0x001fca00078e0206 */
[----:B------:R-:W2:Y:S01]  /*13f0*/  LDG.E R0, desc[UR14][R6.64] ;  /* 0x0000000e06007981 */ /* 0x000ea2000c1e1900 */
[----:B------:R-:W0:Y:S01]  /*1400*/  MUFU.RCP64H R5, R13 ;  /* 0x0000000d00057308 */ /* 0x000e220000001800 */
[----:B------:R-:W-:Y:S01]  /*1410*/  IMAD.MOV.U32 R4, RZ, RZ, 0x1 ;  /* 0x00000001ff047424 */ /* 0x000fe200078e00ff */
        /* <DEDUP_REMOVED lines=16> */
[----:B------:R-:W-:Y:S01]  /*1520*/  MOV R16, R12 ;  /* 0x0000000c00107202 */ /* 0x000fe20000000f00 */
[----:B------:R-:W-:Y:S01]  /*1530*/  IMAD.MOV.U32 R17, RZ, RZ, R13 ;  /* 0x000000ffff117224 */ /* 0x000fe200078e000d */
[----:B------:R-:W-:-:S07]  /*1540*/  MOV R4, 0x1560 ;  /* 0x0000156000047802 */ /* 0x000fce0000000f00 */
[----:B------:R-:W-:Y:S05]  /*1550*/  CALL.REL.NOINC `($__internal_0_$__cuda_sm20_div_rn_f64_full) ;  /* 0x0000001c00207944 */ /* 0x000fea0003c00000 */
[----:B------:R-:W-:Y:S01]  /*1560*/  MOV R4, R34 ;  /* 0x0000002200047202 */ /* 0x000fe20000000f00 */
[----:B------:R-:W-:-:S07]  /*1570*/  IMAD.MOV.U32 R5, RZ, RZ, R35 ;  /* 0x000000ffff057224 */ /* 0x000fce00078e0023 */
.L_x_20:
[----:B------:R-:W-:Y:S05]  /*1580*/  BSYNC.RECONVERGENT B1 ;  /* 0x0000000000017941 */ /* 0x000fea0003800200 */
.L_x_19:
[----:B------:R-:W0:Y:S01]  /*1590*/  MUFU.RCP64H R9, UR13 ;  /* 0x0000000d00097d08 */ /* 0x000e220008001800 */
[----:B------:R-:W-:Y:S01]  /*15a0*/  HFMA2 R8, -RZ, RZ, 0, 5.9604644775390625e-08 ;  /* 0x00000001ff087431 */ /* 0x000fe200000001ff */
[----:B------:R-:W-:Y:S01]  /*15b0*/  MOV R16, UR12 ;  /* 0x0000000c00107c02 */ /* 0x000fe20008000f00 */
[----:B------:R-:W-:Y:S02]  /*15c0*/  IMAD.U32 R17, RZ, RZ, UR13 ;  /* 0x0000000dff117e24 */ /* 0x000fe4000f8e00ff */
[----:B------:R-:W-:Y:S01]  /*15d0*/  FADD R0, R15, -R14 ;  /* 0x8000000e0f007221 */ /* 0x000fe20000000000 */
[----:B------:R-:W-:Y:S03]  /*15e0*/  BSSY.RECONVERGENT B1, `(.L_x_21) ;  /* 0x000001c000017945 */ /* 0x000fe60003800200 */
[----:B------:R-:W1:Y:S08]  /*15f0*/  F2F.F64.F32 R18, R0 ;  /* 0x0000000000127310 */ /* 0x000e700000201800 */
[----:B------:R-:W2:Y:S01]  /*1600*/  F2F.F32.F64 R5, R4 ;  /* 0x0000000400057310 */ /* 0x000ea20000301000 */
[----:B0-----:R-:W-:-:S02]  /*1610*/  DFMA R16, R8, -R16, 1 ;  /* 0x3ff000000810742b */ /* 0x001fc40000000810 */
[----:B-1----:R-:W-:-:S06]  /*1620*/  DMUL R18, R18, 0.5 ;  /* 0x3fe0000012127828 */ /* 0x002fcc0000000000 */
[----:B------:R-:W-:Y:S01]  /*1630*/  DFMA R16, R16, R16, R16 ;  /* 0x000000101010722b */ /* 0x000fe20000000010 */
[----:B--2---:R0:W-:Y:S07]  /*1640*/  STG.E desc[UR14][R6.64], R5 ;  /* 0x0000000506007986 */ /* 0x0041ee000c10190e */
[----:B------:R-:W-:Y:S01]  /*1650*/  DFMA R16, R8, R16, R8 ;  /* 0x000000100810722b */ /* 0x000fe20000000008 */
[----:B------:R-:W-:Y:S01]  /*1660*/  FSETP.GEU.AND P1, PT, |R19|, 6.5827683646048100446e-37, PT ;  /* 0x036000001300780b */ /* 0x000fe20003f2e200 */
[----:B------:R-:W-:Y:S01]  /*1670*/  IMAD.U32 R8, RZ, RZ, UR12 ;  /* 0x0000000cff087e24 */ /* 0x000fe2000f8e00ff */
[----:B------:R-:W-:-:S06]  /*1680*/  MOV R9, UR13 ;  /* 0x0000000d00097c02 */ /* 0x000fcc0008000f00 */
[----:B------:R-:W-:-:S08]  /*1690*/  DFMA R8, R16, -R8, 1 ;  /* 0x3ff000001008742b */ /* 0x000fd00000000808 */
[----:B------:R-:W-:-:S08]  /*16a0*/  DFMA R8, R16, R8, R16 ;  /* 0x000000081008722b */ /* 0x000fd00000000010 */
[----:B------:R-:W-:-:S08]  /*16b0*/  DMUL R14, R18, R8 ;  /* 0x00000008120e7228 */ /* 0x000fd00000000000 */
[----:B------:R-:W-:-:S08]  /*16c0*/  DFMA R16, R14, -UR12, R18 ;  /* 0x8000000c0e107c2b */ /* 0x000fd00008000012 */
[----:B------:R-:W-:-:S10]  /*16d0*/  DFMA R8, R8, R16, R14 ;  /* 0x000000100808722b */ /* 0x000fd4000000000e */
[----:B------:R-:W-:-:S05]  /*16e0*/  FFMA R0, RZ, UR13, R9 ;  /* 0x0000000dff007c23 */ /* 0x000fca0008000009 */
[----:B------:R-:W-:-:S13]  /*16f0*/  FSETP.GT.AND P0, PT, |R0|, 1.469367938527859385e-39, PT ;  /* 0x001000000000780b */ /* 0x000fda0003f04200 */
[----:B0-----:R-:W-:Y:S05]  /*1700*/  @P0 BRA P1, `(.L_x_22) ;  /* 0x0000000000240947 */ /* 0x001fea0000800000 */
        /* <DEDUP_REMOVED lines=9> */
.L_x_22:
[----:B------:R-:W-:Y:S05]  /*17a0*/  BSYNC.RECONVERGENT B1 ;  /* 0x0000000000017941 */ /* 0x000fea0003800200 */
.L_x_21:
        /* <DEDUP_REMOVED lines=27> */
.L_x_24:
[----:B------:R-:W-:Y:S05]  /*1960*/  BSYNC.RECONVERGENT B1 ;  /* 0x0000000000017941 */ /* 0x000fea0003800200 */
.L_x_23:
[----:B------:R-:W0:Y:S01]  /*1970*/  F2F.F32.F64 R5, R4 ;  /* 0x0000000400057310 */ /* 0x000e220000301000 */
[----:B------:R-:W-:-:S05]  /*1980*/  VIADD R11, R11, UR4 ;  /* 0x000000040b0b7c36 */ /* 0x000fca0008000000 */
[----:B------:R-:W-:Y:S01]  /*1990*/  ISETP.GE.AND P0, PT, R11, UR17, PT ;  /* 0x000000110b007c0c */ /* 0x000fe2000bf06270 */
[----:B0-----:R2:W-:-:S12]  /*19a0*/  STG.E desc[UR14][R6.64], R5 ;  /* 0x0000000506007986 */ /* 0x0015d8000c10190e */
[----:B------:R-:W-:Y:S05]  /*19b0*/  @!P0 BRA `(.L_x_25) ;  /* 0xffffffe8002c8947 */ /* 0x000fea000383ffff */
[----:B------:R-:W-:Y:S05]  /*19c0*/  EXIT ;  /* 0x000000000000794d */ /* 0x000fea0003800000 */
.L_x_0:
[----:B--2---:R-:W2:Y:S08]  /*19d0*/  LDC.64 R14, c[0x0][0x3c8] ;  /* 0x0000f200ff0e7b82 */ /* 0x004eb00000000a00 */
[----:B------:R-:W3:Y:S08]  /*19e0*/  LDC.64 R16, c[0x0][0x3d0] ;  /* 0x0000f400ff107b82 */ /* 0x000ef00000000a00 */
[----:B------:R-:W4:Y:S08]  /*19f0*/  LDC.64 R18, c[0x0][0x3d8] ;  /* 0x0000f600ff127b82 */ /* 0x000f300000000a00 */
[----:B0-----:R-:W0:Y:S01]  /*1a00*/  LDC.64 R20, c[0x0][0x3e0] ;  /* 0x0000f800ff147b82 */ /* 0x001e220000000a00 */
[----:B--2---:R-:W-:-:S05]  /*1a10*/  IMAD.WIDE R14, R11, 0x4, R14 ;  /* 0x000000040b0e7825 */ /* 0x004fca00078e020e */
[----:B-1----:R1:W-:Y:S02]  /*1a20*/  STG.E desc[UR14][R14.64], RZ ;  /* 0x000000ff0e007986 */ /* 0x0023e4000c10190e */
[----:B------:R-:W2:Y:S01]  /*1a30*/  LDC.64 R22, c[0x0][0x3e8] ;  /* 0x0000fa00ff167b82 */ /* 0x000ea20000000a00 */
[----:B---3--:R-:W-:-:S05]  /*1a40*/  IMAD.WIDE R16, R11, 0x4, R16 ;  /* 0x000000040b107825 */ /* 0x008fca00078e0210 */
[----:B------:R1:W-:Y:S02]  /*1a50*/  STG.E desc[UR14][R16.64], RZ ;  /* 0x000000ff10007986 */ /* 0x0003e4000c10190e */
[----:B------:R-:W3:Y:S01]  /*1a60*/  LDC.64 R24, c[0x0][0x3f0] ;  /* 0x0000fc00ff187b82 */ /* 0x000ee20000000a00 */
[----:B----4-:R-:W-:-:S05]  /*1a70*/  IMAD.WIDE R18, R11, 0x4, R18 ;  /* 0x000000040b127825 */ /* 0x010fca00078e0212 */
[----:B------:R1:W-:Y:S02]  /*1a80*/  STG.E desc[UR14][R18.64], RZ ;  /* 0x000000ff12007986 */ /* 0x0003e4000c10190e */
[----:B------:R-:W4:Y:S01]  /*1a90*/  LDC.64 R26, c[0x0][0x3f8] ;  /* 0x0000fe00ff1a7b82 */ /* 0x000f220000000a00 */
[----:B0-----:R-:W-:-:S05]  /*1aa0*/  IMAD.WIDE R20, R11, 0x4, R20 ;  /* 0x000000040b147825 */ /* 0x001fca00078e0214 */
[----:B------:R1:W-:Y:S02]  /*1ab0*/  STG.E desc[UR14][R20.64], RZ ;  /* 0x000000ff14007986 */ /* 0x0003e4000c10190e */
[----:B------:R-:W0:Y:S01]  /*1ac0*/  LDC.64 R28, c[0x0][0x400] ;  /* 0x00010000ff1c7b82 */ /* 0x000e220000000a00 */
[----:B--2---:R-:W-:-:S05]  /*1ad0*/  IMAD.WIDE R22, R11, 0x4, R22 ;  /* 0x000000040b167825 */ /* 0x004fca00078e0216 */
[----:B------:R1:W-:Y:S02]  /*1ae0*/  STG.E desc[UR14][R22.64], RZ ;  /* 0x000000ff16007986 */ /* 0x0003e4000c10190e */
        /* <DEDUP_REMOVED lines=8> */
[----:B------:R1:W-:Y:S01]  /*1b70*/  STG.E desc[UR14][R28.64], RZ ;  /* 0x000000ff1c007986 */ /* 0x0003e2000c10190e */
[C---:B--2---:R-:W-:Y:S01]  /*1b80*/  IMAD.WIDE R30, R11.reuse, 0x4, R30 ;  /* 0x000000040b1e7825 */ /* 0x044fe200078e021e */
[----:B------:R-:W0:Y:S04]  /*1b90*/  LDC.64 R42, c[0x0][0x450] ;  /* 0x00011400ff2a7b82 */ /* 0x000e280000000a00 */
[----:B------:R1:W-:Y:S01]  /*1ba0*/  STG.E desc[UR14][R30.64], RZ ;  /* 0x000000ff1e007986 */ /* 0x0003e2000c10190e */
[----:B---3--:R-:W-:-:S03]  /*1bb0*/  IMAD.WIDE R34, R11, 0x4, R6 ;  /* 0x000000040b227825 */ /* 0x008fc600078e0206 */
[----:B------:R-:W2:Y:S08]  /*1bc0*/  LDC.64 R38, c[0x0][0x440] ;  /* 0x00011000ff267b82 */ /* 0x000eb00000000a00 */
[----:B------:R-:W3:Y:S01]  /*1bd0*/  LDC.64 R4, c[0x0][0x438] ;  /* 0x00010e00ff047b82 */ /* 0x000ee20000000a00 */
[C---:B----4-:R-:W-:Y:S01]  /*1be0*/  IMAD.WIDE R8, R11.reuse, 0x4, R8 ;  /* 0x000000040b087825 */ /* 0x050fe200078e0208 */
[----:B------:R-:W4:Y:S04]  /*1bf0*/  LDG.E R34, desc[UR14][R34.64] ;  /* 0x0000000e22227981 */ /* 0x000f28000c1e1900 */
[----:B------:R-:W4:Y:S02]  /*1c00*/  LDG.E R36, desc[UR14][R8.64] ;  /* 0x0000000e08247981 */ /* 0x000f24000c1e1900 */
[----:B------:R-:W1:Y:S01]  /*1c10*/  LDC.64 R6, c[0x0][0x448] ;  /* 0x00011200ff067b82 */ /* 0x000e620000000a00 */
[----:B0-----:R-:W-:-:S07]  /*1c20*/  IMAD.WIDE R42, R11, 0x4, R42 ;  /* 0x000000040b2a7825 */ /* 0x001fce00078e022a */
[----:B------:R-:W0:Y:S01]  /*1c30*/  LDC.64 R40, c[0x0][0x398] ;  /* 0x0000e600ff287b82 */ /* 0x000e220000000a00 */
[----:B--2---:R-:W-:-:S04]  /*1c40*/  IMAD.WIDE R38, R11, 0x4, R38 ;  /* 0x000000040b267825 */ /* 0x004fc800078e0226 */
[----:B------:R-:W-:Y:S01]  /*1c50*/  HFMA2 R10, -RZ, RZ, 0, 0 ;  /* 0x00000000ff0a7431 */ /* 0x000fe200000001ff */
[----:B------:R-:W2:Y:S04]  /*1c60*/  LDG.E R2, desc[UR14][R14.64] ;  /* 0x0000000e0e027981 */ /* 0x000ea8000c1e1900 */
[----:B------:R-:W2:Y:S01]  /*1c70*/  LDG.E R45, desc[UR14][R38.64] ;  /* 0x0000000e262d7981 */ /* 0x000ea2000c1e1900 */
[----:B---3--:R-:W-:-:S03]  /*1c80*/  IMAD.WIDE R32, R11, 0x4, R4 ;  /* 0x000000040b207825 */ /* 0x008fc600078e0204 */
[----:B------:R-:W3:Y:S04]  /*1c90*/  LDG.E R5, desc[UR14][R42.64] ;  /* 0x0000000e2a057981 */ /* 0x000ee8000c1e1900 */
[----:B------:R1:W3:Y:S02]  /*1ca0*/  LDG.E R4, desc[UR14][R32.64] ;  /* 0x0000000e20047981 */ /* 0x0002e4000c1e1900 */
[----:B-1----:R-:W-:-:S06]  /*1cb0*/  IMAD.WIDE R6, R11, 0x4, R6 ;  /* 0x000000040b067825 */ /* 0x002fcc00078e0206 */
[----:B------:R-:W3:Y:S01]  /*1cc0*/  LDG.E R7, desc[UR14][R6.64] ;  /* 0x0000000e06077981 */ /* 0x000ee2000c1e1900 */
[----:B------:R-:W1:Y:S01]  /*1cd0*/  LDC.64 R32, c[0x0][0x410] ;  /* 0x00010400ff207b82 */ /* 0x000e620000000a00 */
[----:B0-----:R-:W-:-:S06]  /*1ce0*/  IMAD.WIDE R40, R11, 0x4, R40 ;  /* 0x000000040b287825 */ /* 0x001fcc00078e0228 */
[----:B------:R-:W3:Y:S01]  /*1cf0*/  LDG.E R41, desc[UR14][R40.64] ;  /* 0x0000000e28297981 */ /* 0x000ee2000c1e1900 */
[----:B-1----:R-:W-:-:S05]  /*1d00*/  IMAD.WIDE R32, R11, 0x4, R32 ;  /* 0x000000040b207825 */ /* 0x002fca00078e0220 */
[----:B------:R-:W3:Y:S01]  /*1d10*/  LDG.E R0, desc[UR14][R32.64] ;  /* 0x0000000e20007981 */ /* 0x000ee2000c1e1900 */
[----:B----4-:R-:W-:Y:S02]  /*1d20*/  ISETP.NE.AND P1, PT, R34, -0x1, PT ;  /* 0xffffffff2200780c */ /* 0x010fe40003f25270 */
[----:B------:R-:W-:-:S11]  /*1d30*/  ISETP.NE.AND P0, PT, R36, -0x1, PT ;  /* 0xffffffff2400780c */ /* 0x000fd60003f05270 */
[----:B------:R-:W0:Y:S08]  /*1d40*/  @P1 LDC.64 R8, c[0x0][0x380] ;  /* 0x0000e000ff081b82 */ /* 0x000e300000000a00 */
[----:B------:R-:W1:Y:S01]  /*1d50*/  @P0 LDC.64 R38, c[0x0][0x380] ;  /* 0x0000e000ff260b82 */ /* 0x000e620000000a00 */
[----:B--2---:R-:W-:Y:S02]  /*1d60*/  ISETP.NE.AND P3, PT, R45, -0x1, PT ;  /* 0xffffffff2d00780c */ /* 0x004fe40003f65270 */
[----:B---3--:R-:W-:-:S02]  /*1d70*/  ISETP.NE.AND P5, PT, R5, -0x1, PT ;  /* 0xffffffff0500780c */ /* 0x008fc40003fa5270 */
[----:B------:R-:W-:Y:S01]  /*1d80*/  ISETP.NE.AND P4, PT, R7, -0x1, PT ;  /* 0xffffffff0700780c */ /* 0x000fe20003f85270 */
[----:B0-----:R-:W-:Y:S01]  /*1d90*/  @P1 IMAD.WIDE R34, R34, 0x4, R8 ;  /* 0x0000000422221825 */ /* 0x001fe200078e0208 */
[----:B------:R-:W-:-:S06]  /*1da0*/  CS2R R8, SRZ ;  /* 0x0000000000087805 */ /* 0x000fcc000001ff00 */
[----:B------:R0:W5:Y:S01]  /*1db0*/  @P1 LDG.E R9, desc[UR14][R34.64] ;  /* 0x0000000e22091981 */ /* 0x000162000c1e1900 */
[----:B-1----:R-:W-:Y:S02]  /*1dc0*/  @P0 IMAD.WIDE R36, R36, 0x4, R38 ;  /* 0x0000000424240825 */ /* 0x002fe400078e0226 */
[----:B------:R-:W1:Y:S03]  /*1dd0*/  @P5 LDC.64 R38, c[0x0][0x390] ;  /* 0x0000e400ff265b82 */ /* 0x000e660000000a00 */
[----:B------:R2:W5:Y:S05]  /*1de0*/  @P0 LDG.E R10, desc[UR14][R36.64] ;  /* 0x0000000e240a0981 */ /* 0x00056a000c1e1900 */
[----:B0-----:R-:W0:Y:S08]  /*1df0*/  @P3 LDC.64 R34, c[0x0][0x388] ;  /* 0x0000e200ff223b82 */ /* 0x001e300000000a00 */
[----:B--2---:R-:W2:Y:S01]  /*1e00*/  @P4 LDC.64 R36, c[0x0][0x390] ;  /* 0x0000e400ff244b82 */ /* 0x004ea20000000a00 */
[----:B-1----:R-:W-:-:S04]  /*1e10*/  @P5 IMAD.WIDE R38, R5, 0x4, R38 ;  /* 0x0000000405265825 */ /* 0x002fc800078e0226 */
[----:B------:R-:W-:Y:S02]  /*1e20*/  IMAD.MOV.U32 R5, RZ, RZ, RZ ;  /* 0x000000ffff057224 */ /* 0x000fe400078e00ff */
[----:B0-----:R-:W-:-:S04]  /*1e30*/  @P3 IMAD.WIDE R34, R45, 0x4, R34 ;  /* 0x000000042d223825 */ /* 0x001fc800078e0222 */
[----:B------:R-:W5:Y:S01]  /*1e40*/  @P5 LDG.E R5, desc[UR14][R38.64] ;  /* 0x0000000e26055981 */ /* 0x000f62000c1e1900 */
[----:B--2---:R-:W-:Y:S01]  /*1e50*/  @P4 IMAD.WIDE R36, R7, 0x4, R36 ;  /* 0x0000000407244825 */ /* 0x004fe200078e0224 */
[----:B------:R-:W-:-:S06]  /*1e60*/  CS2R R6, SRZ ;  /* 0x0000000000067805 */ /* 0x000fcc000001ff00 */
[----:B------:R-:W5:Y:S04]  /*1e70*/  @P3 LDG.E R7, desc[UR14][R34.64] ;  /* 0x0000000e22073981 */ /* 0x000f68000c1e1900 */
[----:B------:R-:W5:Y:S01]  /*1e80*/  @P4 LDG.E R6, desc[UR14][R36.64] ;  /* 0x0000000e24064981 */ /* 0x000f62000c1e1900 */
[----:B------:R-:W-:-:S13]  /*1e90*/  ISETP.NE.AND P2, PT, R4, -0x1, PT ;  /* 0xffffffff0400780c */ /* 0x000fda0003f45270 */
[----:B------:R-:W0:Y:S02]  /*1ea0*/  @P2 LDC.64 R42, c[0x0][0x388] ;  /* 0x0000e200ff2a2b82 */ /* 0x000e240000000a00 */
[----:B0-----:R-:W-:Y:S02]  /*1eb0*/  @P2 IMAD.WIDE R42, R4, 0x4, R42 ;  /* 0x00000004042a2825 */ /* 0x001fe400078e022a */
[----:B------:R-:W0:Y:S03]  /*1ec0*/  MUFU.RCP R4, R3 ;  /* 0x0000000300047308 */ /* 0x000e260000001000 */
[----:B------:R1:W5:Y:S02]  /*1ed0*/  @P2 LDG.E R8, desc[UR14][R42.64] ;  /* 0x0000000e2a082981 */ /* 0x000364000c1e1900 */
[----:B-1----:R-:W-:-:S04]  /*1ee0*/  FMUL R43, R2, UR6 ;  /* 0x00000006022b7c20 */ /* 0x002fc80008400000 */
[----:B------:R-:W-:Y:S01]  /*1ef0*/  FFMA R0, R0, R41, R43 ;  /* 0x0000002900007223 */ /* 0x000fe2000000002b */
[----:B0-----:R-:W-:-:S03]  /*1f00*/  FFMA R45, -R3, R4, 1 ;  /* 0x3f800000032d7423 */ /* 0x001fc60000000104 */
[----:B------:R-:W0:Y:S01]  /*1f10*/  FCHK P0, R0, R3 ;  /* 0x0000000300007302 */ /* 0x000e220000000000 */
        /* <DEDUP_REMOVED lines=9> */
.L_x_27:
[----:B------:R-:W-:Y:S05]  /*1fb0*/  BSYNC.RECONVERGENT B2 ;  /* 0x0000000000027941 */ /* 0x000fea0003800200 */
.L_x_26:
[----:B------:R-:W0:Y:S01]  /*1fc0*/  LDC.64 R34, c[0x0][0x3a0] ;  /* 0x0000e800ff227b82 */ /* 0x000e220000000a00 */
[----:B------:R1:W-:Y:S04]  /*1fd0*/  STG.E desc[UR14][R14.64], R41 ;  /* 0x000000290e007986 */ /* 0x0003e8000c10190e */
[----:B------:R-:W2:Y:S04]  /*1fe0*/  LDG.E R2, desc[UR14][R16.64] ;  /* 0x0000000e10027981 */ /* 0x000ea8000c1e1900 */
[----:B------:R-:W3:Y:S01]  /*1ff0*/  LDG.E R0, desc[UR14][R32.64] ;  /* 0x0000000e20007981 */ /* 0x000ee2000c1e1900 */
[----:B0-----:R-:W-:-:S06]  /*2000*/  IMAD.WIDE R34, R11, 0x4, R34 ;  /* 0x000000040b227825 */ /* 0x001fcc00078e0222 */
[----:B------:R-:W3:Y:S01]  /*2010*/  LDG.E R35, desc[UR14][R34.64] ;  /* 0x0000000e22237981 */ /* 0x000ee2000c1e1900 */
[----:B------:R-:W0:Y:S01]  /*2020*/  MUFU.RCP R4, R3 ;  /* 0x0000000300047308 */ /* 0x000e220000001000 */
[----:B------:R-:W-:Y:S01]  /*2030*/  BSSY.RECONVERGENT B2, `(.L_x_28) ;  /* 0x000000d000027945 */ /* 0x000fe20003800200 */
[----:B0-----:R-:W-:-:S04]  /*2040*/  FFMA R39, -R3, R4, 1 ;  /* 0x3f80000003277423 */ /* 0x001fc80000000104 */
[----:B------:R-:W-:Y:S01]  /*2050*/  FFMA R39, R4, R39, R4 ;  /* 0x0000002704277223 */ /* 0x000fe20000000004 */
[----:B--2---:R-:W-:-:S04]  /*2060*/  FMUL R37, R2, UR6 ;  /* 0x0000000602257c20 */ /* 0x004fc80008400000 */
[----:B---3--:R-:W-:-:S04]  /*2070*/  FFMA R0, R0, R35, R37 ;  /* 0x0000002300007223 */ /* 0x008fc80000000025 */
[----:B------:R-:W0:Y:S01]  /*2080*/  FCHK P0, R0, R3 ;  /* 0x0000000300007302 */ /* 0x000e220000000000 */
[----:B------:R-:W-:-:S04]  /*2090*/  FFMA R2, R0, R39, RZ ;  /* 0x0000002700027223 */ /* 0x000fc800000000ff */
[----:B-1----:R-:W-:-:S04]  /*20a0*/  FFMA R15, -R3, R2, R0 ;  /* 0x00000002030f7223 */ /* 0x002fc80000000100 */
[----:B------:R-:W-:Y:S01]  /*20b0*/  FFMA R37, R15, R39, R2 ;  /* 0x000000270f257223 */ /* 0x000fe20000000002 */
[----:B0-----:R-:W-:Y:S06]  /*20c0*/  @!P0 BRA `(.L_x_29) ;  /* 0x00000000000c8947 */ /* 0x001fec0003800000 */
[----:B------:R-:W-:-:S07]  /*20d0*/  MOV R34, 0x20f0 ;  /* 0x000020f000227802 */ /* 0x000fce0000000f00 */
[----:B-----5:R-:W-:Y:S05]  /*20e0*/  CALL.REL.NOINC `($__internal_1_$__cuda_sm3x_div_rn_noftz_f32_slowpath) ;  /* 0x0000001400a87944 */ /* 0x020fea0003c00000 */
[----:B------:R-:W-:-:S07]  /*20f0*/  IMAD.MOV.U32 R37, RZ, RZ, R0 ;  /* 0x000000ffff257224 */ /* 0x000fce00078e0000 */
.L_x_29:
[----:B------:R-:W-:Y:S05]  /*2100*/  BSYNC.RECONVERGENT B2 ;  /* 0x0000000000027941 */ /* 0x000fea0003800200 */
.L_x_28:
        /* <DEDUP_REMOVED lines=19> */
[----:B------:R-:W-:-:S07]  /*2240*/  MOV R17, R0 ;  /* 0x0000000000117202 */ /* 0x000fce0000000f00 */
.L_x_31:
[----:B------:R-:W-:Y:S05]  /*2250*/  BSYNC.RECONVERGENT B2 ;  /* 0x0000000000027941 */ /* 0x000fea0003800200 */
.L_x_30:
        /* <DEDUP_REMOVED lines=20> */
.L_x_33:
[----:B------:R-:W-:Y:S05]  /*23a0*/  BSYNC.RECONVERGENT B2 ;  /* 0x0000000000027941 */ /* 0x000fea0003800200 */
.L_x_32:
        /* <DEDUP_REMOVED lines=20> */
.L_x_35:
[----:B------:R-:W-:Y:S05]  /*24f0*/  BSYNC.RECONVERGENT B2 ;  /* 0x0000000000027941 */ /* 0x000fea0003800200 */
.L_x_34:
        /* <DEDUP_REMOVED lines=13> */
[----:B-1----:R-:W-:-:S04]  /*25d0*/  FFMA R17, R0, R21, RZ ;  /* 0x0000001500117223 */ /* 0x002fc800000000ff */
[----:B------:R-:W-:-:S04]  /*25e0*/  FFMA R2, -R3, R17, R0 ;  /* 0x0000001103027223 */ /* 0x000fc80000000100 */
[----:B------:R-:W-:Y:S01]  /*25f0*/  FFMA R17, R2, R21, R17 ;  /* 0x0000001502117223 */ /* 0x000fe20000000011 */
[----:B0-----:R-:W-:Y:S06]  /*2600*/  @!P0 BRA `(.L_x_37) ;  /* 0x00000000000c8947 */ /* 0x001fec0003800000 */
[----:B------:R-:W-:-:S07]  /*2610*/  MOV R34, 0x2630 ;  /* 0x0000263000227802 */ /* 0x000fce0000000f00 */
[----:B-----5:R-:W-:Y:S05]  /*2620*/  CALL.REL.NOINC `($__internal_1_$__cuda_sm3x_div_rn_noftz_f32_slowpath) ;  /* 0x0000001000587944 */ /* 0x020fea0003c00000 */
[----:B------:R-:W-:-:S07]  /*2630*/  IMAD.MOV.U32 R17, RZ, RZ, R0 ;  /* 0x000000ffff117224 */ /* 0x000fce00078e0000 */
.L_x_37:
[----:B------:R-:W-:Y:S05]  /*2640*/  BSYNC.RECONVERGENT B2 ;  /* 0x0000000000027941 */ /* 0x000fea0003800200 */
.L_x_36:
[----:B------:R-:W0:Y:S01]  /*2650*/  MUFU.RCP64H R15, UR9 ;  /* 0x00000009000f7d08 */ /* 0x000e220008001800 */
[----:B------:R-:W-:Y:S01]  /*2660*/  HFMA2 R14, -RZ, RZ, 0, 5.9604644775390625e-08 ;  /* 0x00000001ff0e7431 */ /* 0x000fe200000001ff */
[----:B------:R-:W-:Y:S01]  /*2670*/  MOV R18, UR8 ;  /* 0x0000000800127c02 */ /* 0x000fe20008000f00 */
[----:B------:R-:W-:Y:S02]  /*2680*/  IMAD.U32 R19, RZ, RZ, UR9 ;  /* 0x00000009ff137e24 */ /* 0x000fe4000f8e00ff */
[----:B-----5:R-:W-:Y:S01]  /*2690*/  FADD R9, R9, -R10 ;  /* 0x8000000a09097221 */ /* 0x020fe20000000000 */
[----:B------:R1:W-:Y:S01]  /*26a0*/  STG.E desc[UR14][R24.64], R17 ;  /* 0x0000001118007986 */ /* 0x0003e2000c10190e */
[----:B------:R-:W-:Y:S02]  /*26b0*/  BSSY.RECONVERGENT B1, `(.L_x_38) ;  /* 0x000001a000017945 */ /* 0x000fe40003800200 */
[----:B0-----:R-:W-:-:S08]  /*26c0*/  DFMA R18, R14, -R18, 1 ;  /* 0x3ff000000e12742b */ /* 0x001fd00000000812 */
[----:B------:R-:W-:Y:S02]  /*26d0*/  DFMA R20, R18, R18, R18 ;  /* 0x000000121214722b */ /* 0x000fe40000000012 */
[----:B------:R-:W0:Y:S06]  /*26e0*/  F2F.F64.F32 R18, R9 ;  /* 0x0000000900127310 */ /* 0x000e2c0000201800 */
[----:B------:R-:W-:Y:S01]  /*26f0*/  DFMA R20, R14, R20, R14 ;  /* 0x000000140e14722b */ /* 0x000fe2000000000e */
[----:B------:R-:W-:Y:S01]  /*2700*/  IMAD.U32 R14, RZ, RZ, UR8 ;  /* 0x00000008ff0e7e24 */ /* 0x000fe2000f8e00ff */
[----:B------:R-:W-:-:S06]  /*2710*/  MOV R15, UR9 ;  /* 0x00000009000f7c02 */ /* 0x000fcc0008000f00 */
        /* <DEDUP_REMOVED lines=19> */
.L_x_39:
[----:B------:R-:W-:Y:S05]  /*2850*/  BSYNC.RECONVERGENT B1 ;  /* 0x0000000000017941 */ /* 0x000fea0003800200 */
.L_x_38:
        /* <DEDUP_REMOVED lines=25> */
.L_x_41:
[----:B------:R-:W-:Y:S05]  /*29f0*/  BSYNC.RECONVERGENT B1 ;  /* 0x0000000000017941 */ /* 0x000fea0003800200 */
.L_x_40:
        /* <DEDUP_REMOVED lines=8> */
[----:B------:R-:W-:Y:S08]  /*2a80*/  F2F.F64.F32 R8, R7 ;  /* 0x0000000700087310 */ /* 0x000ff00000201800 */
[----:B------:R-:W1:Y:S01]  /*2a90*/  F2F.F32.F64 R15, R14 ;  /* 0x0000000e000f7310 */ /* 0x000e620000301000 */
[----:B0-----:R-:W-:-:S08]  /*2aa0*/  DFMA R18, R16, -R18, 1 ;  /* 0x3ff000001012742b */ /* 0x001fd00000000812 */
[----:B------:R-:W-:Y:S01]  /*2ab0*/  DFMA R18, R18, R18, R18 ;  /* 0x000000121212722b */ /* 0x000fe20000000012 */
[----:B-1----:R0:W-:Y:S07]  /*2ac0*/  STG.E desc[UR14][R26.64], R15 ;  /* 0x0000000f1a007986 */ /* 0x0021ee000c10190e */
[----:B------:R-:W-:Y:S02]  /*2ad0*/  DFMA R16, R16, R18, R16 ;  /* 0x000000121010722b */ /* 0x000fe40000000010 */
[----:B------:R-:W-:-:S06]  /*2ae0*/  DMUL R18, R8, 0.5 ;  /* 0x3fe0000008127828 */ /* 0x000fcc0000000000 */
[----:B------:R-:W-:-:S04]  /*2af0*/  DFMA R20, R16, -R20, 1 ;  /* 0x3ff000001014742b */ /* 0x000fc80000000814 */
[----:B------:R-:W-:-:S04]  /*2b00*/  FSETP.GEU.AND P1, PT, |R19|, 6.5827683646048100446e-37, PT ;  /* 0x036000001300780b */ /* 0x000fc80003f2e200 */
[----:B------:R-:W-:-:S08]  /*2b10*/  DFMA R20, R16, R20, R16 ;  /* 0x000000141014722b */ /* 0x000fd00000000010 */
        /* <DEDUP_REMOVED lines=15> */
.L_x_43:
[----:B------:R-:W-:Y:S05]  /*2c10*/  BSYNC.RECONVERGENT B1 ;  /* 0x0000000000017941 */ /* 0x000fea0003800200 */
.L_x_42:
        /* <DEDUP_REMOVED lines=25> */
.L_x_45:
[----:B------:R-:W-:Y:S05]  /*2db0*/  BSYNC.RECONVERGENT B1 ;  /* 0x0000000000017941 */ /* 0x000fea0003800200 */
.L_x_44:
[----:B------:R-:W0:Y:S01]  /*2dc0*/  MUFU.RCP64H R15, UR13 ;  /* 0x0000000d000f7d08 */ /* 0x000e220008001800 */
[----:B------:R-:W-:Y:S01]  /*2dd0*/  HFMA2 R14, -RZ, RZ, 0, 5.9604644775390625e-08 ;  /* 0x00000001ff0e7431 */ /* 0x000fe200000001ff */
[----:B------:R-:W-:Y:S01]  /*2de0*/  MOV R16, UR12 ;  /* 0x0000000c00107c02 */ /* 0x000fe20008000f00 */
[----:B------:R-:W-:Y:S02]  /*2df0*/  IMAD.U32 R17, RZ, RZ, UR13 ;  /* 0x0000000dff117e24 */ /* 0x000fe4000f8e00ff */
[----:B------:R-:W-:Y:S01]  /*2e00*/  FADD R0, R5, -R6 ;  /* 0x8000000605007221 */ /* 0x000fe20000000000 */
[----:B------:R-:W-:Y:S01]  /*2e10*/  IMAD.U32 R6, RZ, RZ, UR12 ;  /* 0x0000000cff067e24 */ /* 0x000fe2000f8e00ff */
[----:B------:R-:W-:Y:S01]  /*2e20*/  MOV R7, UR13 ;  /* 0x0000000d00077c02 */ /* 0x000fe20008000f00 */
[----:B------:R-:W-:Y:S01]  /*2e30*/  BSSY.RECONVERGENT B1, `(.L_x_46) ;  /* 0x000001a000017945 */ /* 0x000fe20003800200 */
[----:B------:R-:W1:Y:S08]  /*2e40*/  F2F.F64.F32 R4, R0 ;  /* 0x0000000000047310 */ /* 0x000e700000201800 */
[----:B------:R-:W2:Y:S01]  /*2e50*/  F2F.F32.F64 R9, R8 ;  /* 0x0000000800097310 */ /* 0x000ea20000301000 */
[----:B0-----:R-:W-:-:S02]  /*2e60*/  DFMA R16, R14, -R16, 1 ;  /* 0x3ff000000e10742b */ /* 0x001fc40000000810 */
[----:B-1----:R-:W-:-:S06]  /*2e70*/  DMUL R18, R4, 0.5 ;  /* 0x3fe0000004127828 */ /* 0x002fcc0000000000 */
[----:B------:R-:W-:Y:S01]  /*2e80*/  DFMA R16, R16, R16, R16 ;  /* 0x000000101010722b */ /* 0x000fe20000000010 */
[----:B--2---:R0:W-:Y:S07]  /*2e90*/  STG.E desc[UR14][R28.64], R9 ;  /* 0x000000091c007986 */ /* 0x0041ee000c10190e */
[----:B------:R-:W-:Y:S01]  /*2ea0*/  DFMA R16, R14, R16, R14 ;  /* 0x000000100e10722b */ /* 0x000fe2000000000e */
[----:B------:R-:W-:-:S07]  /*2eb0*/  FSETP.GEU.AND P1, PT, |R19|, 6.5827683646048100446e-37, PT ;  /* 0x036000001300780b */ /* 0x000fce0003f2e200 */
        /* <DEDUP_REMOVED lines=12> */
[----:B------:R-:W-:Y:S02]  /*2f80*/  MOV R17, R5 ;  /* 0x0000000500117202 */ /* 0x000fe40000000f00 */
[----:B------:R-:W-:-:S07]  /*2f90*/  MOV R4, 0x2fb0 ;  /* 0x00002fb000047802 */ /* 0x000fce0000000f00 */
[----:B------:R-:W-:Y:S05]  /*2fa0*/  CALL.REL.NOINC `($__internal_0_$__cuda_sm20_div_rn_f64_full) ;  /* 0x00000000008c7944 */ /* 0x000fea0003c00000 */
[----:B------:R-:W-:Y:S01]  /*2fb0*/  IMAD.MOV.U32 R4, RZ, RZ, R34 ;  /* 0x000000ffff047224 */ /* 0x000fe200078e0022 */
[----:B------:R-:W-:-:S07]  /*2fc0*/  MOV R5, R35 ;  /* 0x0000002300057202 */ /* 0x000fce0000000f00 */
.L_x_47:
[----:B------:R-:W-:Y:S05]  /*2fd0*/  BSYNC.RECONVERGENT B1 ;  /* 0x0000000000017941 */ /* 0x000fea0003800200 */
.L_x_46:
        /* <DEDUP_REMOVED lines=23> */
[----:B------:R-:W-:Y:S01]  /*3150*/  MOV R4, R34 ;  /* 0x0000002200047202 */ /* 0x000fe20000000f00 */
[----:B------:R-:W-:-:S07]  /*3160*/  IMAD.MOV.U32 R5, RZ, RZ, R35 ;  /* 0x000000ffff057224 */ /* 0x000fce00078e0023 */
.L_x_49:
[----:B------:R-:W-:Y:S05]  /*3170*/  BSYNC.RECONVERGENT B1 ;  /* 0x0000000000017941 */ /* 0x000fea0003800200 */
.L_x_48:
[----:B------:R-:W0:Y:S01]  /*3180*/  F2F.F32.F64 R5, R4 ;  /* 0x0000000400057310 */ /* 0x000e220000301000 */
[----:B------:R-:W-:-:S04]  /*3190*/  IADD3 R11, PT, PT, R11, UR4, RZ ;  /* 0x000000040b0b7c10 */ /* 0x000fc8000fffe0ff */
[----:B------:R-:W-:Y:S01]  /*31a0*/  ISETP.GE.AND P0, PT, R11, UR18, PT ;  /* 0x000000120b007c0c */ /* 0x000fe2000bf06270 */
[----:B0-----:R2:W-:-:S12]  /*31b0*/  STG.E desc[UR14][R30.64], R5 ;  /* 0x000000051e007986 */ /* 0x0015d8000c10190e */
[----:B------:R-:W-:Y:S05]  /*31c0*/  @!P0 BRA `(.L_x_0) ;  /* 0xffffffe800008947 */ /* 0x000fea000383ffff */
[----:B------:R-:W-:Y:S05]  /*31d0*/  EXIT ;  /* 0x000000000000794d */ /* 0x000fea0003800000 */
        .weak           $__internal_0_$__cuda_sm20_div_rn_f64_full
        .type           $__internal_0_$__cuda_sm20_div_rn_f64_full,@function
        .size           $__internal_0_$__cuda_sm20_div_rn_f64_full,($__internal_1_$__cuda_sm3x_div_rn_noftz_f32_slowpath - $__internal_0_$__cuda_sm20_div_rn_f64_full)
$__internal_0_$__cuda_sm20_div_rn_f64_full:
[C---:B------:R-:W-:Y:S01]  /*31e0*/  FSETP.GEU.AND P0, PT, |R17|.reuse, 1.469367938527859385e-39, PT ;  /* 0x001000001100780b */ /* 0x040fe20003f0e200 */
[----:B------:R-:W-:Y:S01]  /*31f0*/  IMAD.MOV.U32 R34, RZ, RZ, 0x1 ;  /* 0x00000001ff227424 */ /* 0x000fe200078e00ff */
[----:B------:R-:W-:Y:S01]  /*3200*/  LOP3.LUT R42, R17, 0x800fffff, RZ, 0xc0, !PT ;  /* 0x800fffff112a7812 */ /* 0x000fe200078ec0ff */
[----:B------:R-:W-:Y:S01]  /*3210*/  BSSY.RECONVERGENT B0, `(.L_x_50) ;  /* 0x0000054000007945 */ /* 0x000fe20003800200 */
[C---:B------:R-:W-:Y:S02]  /*3220*/  FSETP.GEU.AND P2, PT, |R19|.reuse, 1.469367938527859385e-39, PT ;  /* 0x001000001300780b */ /* 0x040fe40003f4e200 */
[----:B------:R-:W-:Y:S02]  /*3230*/  LOP3.LUT R43, R42, 0x3ff00000, RZ, 0xfc, !PT ;  /* 0x3ff000002a2b7812 */ /* 0x000fe400078efcff */
[----:B------:R-:W-:Y:S02]  /*3240*/  MOV R42, R16 ;  /* 0x00000010002a7202 */ /* 0x000fe40000000f00 */
[----:B------:R-:W-:-:S02]  /*3250*/  LOP3.LUT R2, R19, 0x7ff00000, RZ, 0xc0, !PT ;  /* 0x7ff0000013027812 */ /* 0x000fc400078ec0ff */
[C---:B------:R-:W-:Y:S01]  /*3260*/  LOP3.LUT R37, R17.reuse, 0x7ff00000, RZ, 0xc0, !PT ;  /* 0x7ff0000011257812 */ /* 0x040fe200078ec0ff */
[----:B------:R-:W-:Y:S01]  /*3270*/  @!P0 DMUL R42, R16, 8.98846567431157953865e+307 ;  /* 0x7fe00000102a8828 */ /* 0x000fe20000000000 */
[----:B------:R-:W-:Y:S02]  /*3280*/  MOV R0, 0x1ca00000 ;  /* 0x1ca0000000007802 */ /* 0x000fe40000000f00 */
[----:B------:R-:W-:Y:S02]  /*3290*/  ISETP.GE.U32.AND P1, PT, R2, R37, PT ;  /* 0x000000250200720c */ /* 0x000fe40003f26070 */
[----:B------:R-:W-:Y:S01]  /*32a0*/  @!P2 LOP3.LUT R33, R17, 0x7ff00000, RZ, 0xc0, !PT ;  /* 0x7ff000001121a812 */ /* 0x000fe200078ec0ff */
[----:B------:R-:W0:Y:S01]  /*32b0*/  MUFU.RCP64H R35, R43 ;  /* 0x0000002b00237308 */ /* 0x000e220000001800 */
[----:B------:R-:W-:Y:S02]  /*32c0*/  SEL R41, R0, 0x63400000, !P1 ;  /* 0x6340000000297807 */ /* 0x000fe40004800000 */
[----:B------:R-:W-:-:S02]  /*32d0*/  @!P2 ISETP.GE.U32.AND P3, PT, R2, R33, PT ;  /* 0x000000210200a20c */ /* 0x000fc40003f66070 */
[--C-:B------:R-:W-:Y:S02]  /*32e0*/  LOP3.LUT R41, R41, 0x800fffff, R19.reuse, 0xf8, !PT ;  /* 0x800fffff29297812 */ /* 0x100fe400078ef813 */
[----:B------:R-:W-:Y:S02]  /*32f0*/  @!P2 SEL R33, R0, 0x63400000, !P3 ;  /* 0x634000000021a807 */ /* 0x000fe40005800000 */
[----:B------:R-:W-:Y:S02]  /*3300*/  MOV R40, R18 ;  /* 0x0000001200287202 */ /* 0x000fe40000000f00 */
[----:B------:R-:W-:Y:S02]  /*3310*/  @!P2 LOP3.LUT R32, R33, 0x80000000, R19, 0xf8, !PT ;  /* 0x800000002120a812 */ /* 0x000fe400078ef813 */
[----:B------:R-:W-:Y:S02]  /*3320*/  MOV R36, R2 ;  /* 0x0000000200247202 */ /* 0x000fe40000000f00 */
[----:B------:R-:W-:Y:S01]  /*3330*/  @!P0 LOP3.LUT R37, R43, 0x7ff00000, RZ, 0xc0, !PT ;  /* 0x7ff000002b258812 */ /* 0x000fe200078ec0ff */
[----:B0-----:R-:W-:-:S08]  /*3340*/  DFMA R38, R34, -R42, 1 ;  /* 0x3ff000002226742b */ /* 0x001fd0000000082a */
[----:B------:R-:W-:-:S08]  /*3350*/  DFMA R38, R38, R38, R38 ;  /* 0x000000262626722b */ /* 0x000fd00000000026 */
[----:B------:R-:W-:Y:S01]  /*3360*/  DFMA R34, R34, R38, R34 ;  /* 0x000000262222722b */ /* 0x000fe20000000022 */
[----:B------:R-:W-:Y:S01]  /*3370*/  @!P2 LOP3.LUT R39, R32, 0x100000, RZ, 0xfc, !PT ;  /* 0x001000002027a812 */ /* 0x000fe200078efcff */
[----:B------:R-:W-:-:S06]  /*3380*/  @!P2 IMAD.MOV.U32 R38, RZ, RZ, RZ ;  /* 0x000000ffff26a224 */ /* 0x000fcc00078e00ff */
[----:B------:R-:W-:Y:S02]  /*3390*/  DFMA R32, R34, -R42, 1 ;  /* 0x3ff000002220742b */ /* 0x000fe4000000082a */
[----:B------:R-:W-:-:S06]  /*33a0*/  @!P2 DFMA R40, R40, 2, -R38 ;  /* 0x400000002828a82b */ /* 0x000fcc0000000826 */
[----:B------:R-:W-:-:S04]  /*33b0*/  DFMA R34, R34, R32, R34 ;  /* 0x000000202222722b */ /* 0x000fc80000000022 */
[----:B------:R-:W-:-:S04]  /*33c0*/  @!P2 LOP3.LUT R36, R41, 0x7ff00000, RZ, 0xc0, !PT ;  /* 0x7ff000002924a812 */ /* 0x000fc800078ec0ff */
[----:B------:R-:W-:Y:S01]  /*33d0*/  IADD3 R38, PT, PT, R36, -0x1, RZ ;  /* 0xffffffff24267810 */ /* 0x000fe20007ffe0ff */
[----:B------:R-:W-:-:S03]  /*33e0*/  DMUL R32, R34, R40 ;  /* 0x0000002822207228 */ /* 0x000fc60000000000 */
[----:B------:R-:W-:Y:S01]  /*33f0*/  ISETP.GT.U32.AND P0, PT, R38, 0x7feffffe, PT ;  /* 0x7feffffe2600780c */ /* 0x000fe20003f04070 */
[----:B------:R-:W-:-:S04]  /*3400*/  VIADD R38, R37, 0xffffffff ;  /* 0xffffffff25267836 */ /* 0x000fc80000000000 */
[----:B------:R-:W-:Y:S01]  /*3410*/  DFMA R44, R32, -R42, R40 ;  /* 0x8000002a202c722b */ /* 0x000fe20000000028 */
[----:B------:R-:W-:-:S07]  /*3420*/  ISETP.GT.U32.OR P0, PT, R38, 0x7feffffe, P0 ;  /* 0x7feffffe2600780c */ /* 0x000fce0000704470 */
[----:B------:R-:W-:-:S06]  /*3430*/  DFMA R32, R34, R44, R32 ;  /* 0x0000002c2220722b */ /* 0x000fcc0000000020 */
[----:B------:R-:W-:Y:S05]  /*3440*/  @P0 BRA `(.L_x_51) ;  /* 0x00000000006c0947 */ /* 0x000fea0003800000 */
[----:B------:R-:W-:Y:S01]  /*3450*/  LOP3.LUT R19, R17, 0x7ff00000, RZ, 0xc0, !PT ;  /* 0x7ff0000011137812 */ /* 0x000fe200078ec0ff */
[----:B------:R-:W-:-:S03]  /*3460*/  IMAD.MOV.U32 R36, RZ, RZ, RZ ;  /* 0x000000ffff247224 */ /* 0x000fc600078e00ff */
[CC--:B------:R-:W-:Y:S02]  /*3470*/  VIADDMNMX R18, R2.reuse, -R19.reuse, 0xb9600000, !PT ;  /* 0xb960000002127446 */ /* 0x0c0fe40007800913 */
[----:B------:R-:W-:Y:S02]  /*3480*/  ISETP.GE.U32.AND P0, PT, R2, R19, PT ;  /* 0x000000130200720c */ /* 0x000fe40003f06070 */
[----:B------:R-:W-:Y:S02]  /*3490*/  VIMNMX R18, PT, PT, R18, 0x46a00000, PT ;  /* 0x46a0000012127848 */ /* 0x000fe40003fe0100 */
[----:B------:R-:W-:-:S04]  /*34a0*/  SEL R19, R0, 0x63400000, !P0 ;  /* 0x6340000000137807 */ /* 0x000fc80004000000 */
[----:B------:R-:W-:-:S04]  /*34b0*/  IADD3 R18, PT, PT, -R19, R18, RZ ;  /* 0x0000001213127210 */ /* 0x000fc80007ffe1ff */
[----:B------:R-:W-:-:S06]  /*34c0*/  IADD3 R37, PT, PT, R18, 0x7fe00000, RZ ;  /* 0x7fe0000012257810 */ /* 0x000fcc0007ffe0ff */
[----:B------:R-:W-:-:S10]  /*34d0*/  DMUL R34, R32, R36 ;  /* 0x0000002420227228 */ /* 0x000fd40000000000 */
[----:B------:R-:W-:-:S13]  /*34e0*/  FSETP.GTU.AND P0, PT, |R35|, 1.469367938527859385e-39, PT ;  /* 0x001000002300780b */ /* 0x000fda0003f0c200 */
[----:B------:R-:W-:Y:S05]  /*34f0*/  @P0 BRA `(.L_x_52) ;  /* 0x0000000000940947 */ /* 0x000fea0003800000 */
[----:B------:R-:W-:Y:S01]  /*3500*/  DFMA R40, R32, -R42, R40 ;  /* 0x8000002a2028722b */ /* 0x000fe20000000028 */
[----:B------:R-:W-:-:S09]  /*3510*/  MOV R38, RZ ;  /* 0x000000ff00267202 */ /* 0x000fd20000000f00 */
[C---:B------:R-:W-:Y:S02]  /*3520*/  FSETP.NEU.AND P0, PT, R41.reuse, RZ, PT ;  /* 0x000000ff2900720b */ /* 0x040fe40003f0d000 */
[----:B------:R-:W-:-:S04]  /*3530*/  LOP3.LUT R17, R41, 0x80000000, R17, 0x48, !PT ;  /* 0x8000000029117812 */ /* 0x000fc800078e4811 */
[----:B------:R-:W-:-:S07]  /*3540*/  LOP3.LUT R39, R17, R37, RZ, 0xfc, !PT ;  /* 0x0000002511277212 */ /* 0x000fce00078efcff */
[----:B------:R-:W-:Y:S05]  /*3550*/  @!P0 BRA `(.L_x_52) ;  /* 0x00000000007c8947 */ /* 0x000fea0003800000 */
[C---:B------:R-:W-:Y:S01]  /*3560*/  IADD3 R37, PT, PT, -R18.reuse, RZ, RZ ;  /* 0x000000ff12257210 */ /* 0x040fe20007ffe1ff */
[----:B------:R-:W-:Y:S01]  /*3570*/  IMAD.MOV.U32 R36, RZ, RZ, RZ ;  /* 0x000000ffff247224 */ /* 0x000fe200078e00ff */
[----:B------:R-:W-:-:S05]  /*3580*/  IADD3 R19, PT, PT, -R18, -0x43300000, RZ ;  /* 0xbcd0000012137810 */ /* 0x000fca0007ffe1ff */
[----:B------:R-:W-:Y:S02]  /*3590*/  DFMA R36, R34, -R36, R32 ;  /* 0x800000242224722b */ /* 0x000fe40000000020 */
[----:B------:R-:W-:-:S08]  /*35a0*/  DMUL.RP R32, R32, R38 ;  /* 0x0000002620207228 */ /* 0x000fd00000008000 */
[----:B------:R-:W-:Y:S02]  /*35b0*/  FSETP.NEU.AND P0, PT, |R37|, R19, PT ;  /* 0x000000132500720b */ /* 0x000fe40003f0d200 */
[----:B------:R-:W-:Y:S02]  /*35c0*/  LOP3.LUT R17, R33, R17, RZ, 0x3c, !PT ;  /* 0x0000001121117212 */ /* 0x000fe400078e3cff */
[----:B------:R-:W-:Y:S02]  /*35d0*/  FSEL R34, R32, R34, !P0 ;  /* 0x0000002220227208 */ /* 0x000fe40004000000 */
[----:B------:R-:W-:Y:S01]  /*35e0*/  FSEL R35, R17, R35, !P0 ;  /* 0x0000002311237208 */ /* 0x000fe20004000000 */
[----:B------:R-:W-:Y:S06]  /*35f0*/  BRA `(.L_x_52) ;  /* 0x0000000000547947 */ /* 0x000fec0003800000 */
.L_x_51:
[----:B------:R-:W-:-:S14]  /*3600*/  DSETP.NAN.AND P0, PT, R18, R18, PT ;  /* 0x000000121200722a */ /* 0x000fdc0003f08000 */
[----:B------:R-:W-:Y:S05]  /*3610*/  @P0 BRA `(.L_x_53) ;  /* 0x0000000000440947 */ /* 0x000fea0003800000 */
[----:B------:R-:W-:-:S14]  /*3620*/  DSETP.NAN.AND P0, PT, R16, R16, PT ;  /* 0x000000101000722a */ /* 0x000fdc0003f08000 */
[----:B------:R-:W-:Y:S05]  /*3630*/  @P0 BRA `(.L_x_54) ;  /* 0x0000000000300947 */ /* 0x000fea0003800000 */
[----:B------:R-:W-:Y:S02]  /*3640*/  ISETP.NE.AND P0, PT, R36, R37, PT ;  /* 0x000000252400720c */ /* 0x000fe40003f05270 */
[----:B------:R-:W-:Y:S02]  /*3650*/  MOV R34, 0x0 ;  /* 0x0000000000227802 */ /* 0x000fe40000000f00 */
[----:B------:R-:W-:-:S09]  /*3660*/  MOV R35, 0xfff80000 ;  /* 0xfff8000000237802 */ /* 0x000fd20000000f00 */
[----:B------:R-:W-:Y:S05]  /*3670*/  @!P0 BRA `(.L_x_52) ;  /* 0x0000000000348947 */ /* 0x000fea0003800000 */
[----:B------:R-:W-:Y:S02]  /*3680*/  ISETP.NE.AND P0, PT, R36, 0x7ff00000, PT ;  /* 0x7ff000002400780c */ /* 0x000fe40003f05270 */
[----:B------:R-:W-:Y:S02]  /*3690*/  LOP3.LUT R35, R19, 0x80000000, R17, 0x48, !PT ;  /* 0x8000000013237812 */ /* 0x000fe400078e4811 */
[----:B------:R-:W-:-:S13]  /*36a0*/  ISETP.EQ.OR P0, PT, R37, RZ, !P0 ;  /* 0x000000ff2500720c */ /* 0x000fda0004702670 */
[----:B------:R-:W-:Y:S01]  /*36b0*/  @P0 LOP3.LUT R0, R35, 0x7ff00000, RZ, 0xfc, !PT ;  /* 0x7ff0000023000812 */ /* 0x000fe200078efcff */
[----:B------:R-:W-:Y:S01]  /*36c0*/  @!P0 IMAD.MOV.U32 R34, RZ, RZ, RZ ;  /* 0x000000ffff228224 */ /* 0x000fe200078e00ff */
[----:B------:R-:W-:Y:S02]  /*36d0*/  @P0 MOV R34, RZ ;  /* 0x000000ff00220202 */ /* 0x000fe40000000f00 */
[----:B------:R-:W-:Y:S01]  /*36e0*/  @P0 MOV R35, R0 ;  /* 0x0000000000230202 */ /* 0x000fe20000000f00 */
[----:B------:R-:W-:Y:S06]  /*36f0*/  BRA `(.L_x_52) ;  /* 0x0000000000147947 */ /* 0x000fec0003800000 */
.L_x_54:
[----:B------:R-:W-:Y:S01]  /*3700*/  LOP3.LUT R35, R17, 0x80000, RZ, 0xfc, !PT ;  /* 0x0008000011237812 */ /* 0x000fe200078efcff */
[----:B------:R-:W-:Y:S01]  /*3710*/  IMAD.MOV.U32 R34, RZ, RZ, R16 ;  /* 0x000000ffff227224 */ /* 0x000fe200078e0010 */
[----:B------:R-:W-:Y:S06]  /*3720*/  BRA `(.L_x_52) ;  /* 0x0000000000087947 */ /* 0x000fec0003800000 */
.L_x_53:
[----:B------:R-:W-:Y:S02]  /*3730*/  LOP3.LUT R35, R19, 0x80000, RZ, 0xfc, !PT ;  /* 0x0008000013237812 */ /* 0x000fe400078efcff */
[----:B------:R-:W-:-:S07]  /*3740*/  MOV R34, R18 ;  /* 0x0000001200227202 */ /* 0x000fce0000000f00 */
.L_x_52:
[----:B------:R-:W-:Y:S05]  /*3750*/  BSYNC.RECONVERGENT B0 ;  /* 0x0000000000007941 */ /* 0x000fea0003800200 */
.L_x_50:
[----:B------:R-:W-:Y:S01]  /*3760*/  MOV R16, R4 ;  /* 0x0000000400107202 */ /* 0x000fe20000000f00 */
[----:B------:R-:W-:-:S04]  /*3770*/  IMAD.MOV.U32 R17, RZ, RZ, 0x0 ;  /* 0x00000000ff117424 */ /* 0x000fc800078e00ff */
[----:B------:R-:W-:Y:S05]  /*3780*/  RET.REL.NODEC R16 `(_Z21ThrustCalculationGPU2PfS_S_S_S_S_S_S_S_S_S_S_S_S_S_S_S_S_S_fffPiS0_S0_S0_S0_S0_iii) ;  /* 0xffffffc8101c7950 */ /* 0x000fea0003c3ffff */
        .weak           $__internal_1_$__cuda_sm3x_div_rn_noftz_f32_slowpath
        .type           $__internal_1_$__cuda_sm3x_div_rn_noftz_f32_slowpath,@function
        .size           $__internal_1_$__cuda_sm3x_div_rn_noftz_f32_slowpath,(.L_x_68 - $__internal_1_$__cuda_sm3x_div_rn_noftz_f32_slowpath)
$__internal_1_$__cuda_sm3x_div_rn_noftz_f32_slowpath:
[--C-:B------:R-:W-:Y:S01]  /*3790*/  SHF.R.U32.HI R4, RZ, 0x17, R3.reuse ;  /* 0x00000017ff047819 */ /* 0x100fe20000011603 */
[----:B------:R-:W-:Y:S01]  /*37a0*/  BSSY.RECONVERGENT B0, `(.L_x_55) ;  /* 0x0000063000007945 */ /* 0x000fe20003800200 */
[----:B------:R-:W-:Y:S01]  /*37b0*/  SHF.R.U32.HI R35, RZ, 0x17, R0 ;  /* 0x00000017ff237819 */ /* 0x000fe20000011600 */
[----:B------:R-:W-:Y:S01]  /*37c0*/  IMAD.MOV.U32 R39, RZ, RZ, R3 ;  /* 0x000000ffff277224 */ /* 0x000fe200078e0003 */
[----:B------:R-:W-:Y:S02]  /*37d0*/  LOP3.LUT R4, R4, 0xff, RZ, 0xc0, !PT ;  /* 0x000000ff04047812 */ /* 0x000fe400078ec0ff */
[----:B------:R-:W-:Y:S02]  /*37e0*/  LOP3.LUT R35, R35, 0xff, RZ, 0xc0, !PT ;  /* 0x000000ff23237812 */ /* 0x000fe400078ec0ff */
[----:B------:R-:W-:Y:S02]  /*37f0*/  IADD3 R36, PT, PT, R4, -0x1, RZ ;  /* 0xffffffff04247810 */ /* 0x000fe40007ffe0ff */
[----:B------:R-:W-:-:S02]  /*3800*/  IADD3 R37, PT, PT, R35, -0x1, RZ ;  /* 0xffffffff23257810 */ /* 0x000fc40007ffe0ff */
[----:B------:R-:W-:-:S04]  /*3810*/  ISETP.GT.U32.AND P0, PT, R36, 0xfd, PT ;  /* 0x000000fd2400780c */ /* 0x000fc80003f04070 */
[----:B------:R-:W-:-:S13]  /*3820*/  ISETP.GT.U32.OR P0, PT, R37, 0xfd, P0 ;  /* 0x000000fd2500780c */ /* 0x000fda0000704470 */
[----:B------:R-:W-:Y:S01]  /*3830*/  @!P0 MOV R2, RZ ;  /* 0x000000ff00028202 */ /* 0x000fe20000000f00 */
[----:B------:R-:W-:Y:S06]  /*3840*/  @!P0 BRA `(.L_x_56) ;  /* 0x00000000005c8947 */ /* 0x000fec0003800000 */
[----:B------:R-:W-:Y:S02]  /*3850*/  FSETP.GTU.FTZ.AND P0, PT, |R0|, +INF , PT ;  /* 0x7f8000000000780b */ /* 0x000fe40003f1c200 */
[----:B------:R-:W-:-:S04]  /*3860*/  FSETP.GTU.FTZ.AND P1, PT, |R3|, +INF , PT ;  /* 0x7f8000000300780b */ /* 0x000fc80003f3c200 */
[----:B------:R-:W-:-:S13]  /*3870*/  PLOP3.LUT P0, PT, P0, P1, PT, 0xf8, 0x8f ;  /* 0x00000000008f781c */ /* 0x000fda0000703f70 */
[----:B------:R-:W-:Y:S05]  /*3880*/  @P0 BRA `(.L_x_57) ;  /* 0x00000004004c0947 */ /* 0x000fea0003800000 */
[----:B------:R-:W-:-:S13]  /*3890*/  LOP3.LUT P0, RZ, R39, 0x7fffffff, R0, 0xc8, !PT ;  /* 0x7fffffff27ff7812 */ /* 0x000fda000780c800 */
[----:B------:R-:W-:Y:S05]  /*38a0*/  @!P0 BRA `(.L_x_58) ;  /* 0x00000004003c8947 */ /* 0x000fea0003800000 */
[C---:B------:R-:W-:Y:S02]  /*38b0*/  FSETP.NEU.FTZ.AND P0, PT, |R0|.reuse, +INF , PT ;  /* 0x7f8000000000780b */ /* 0x040fe40003f1d200 */
[----:B------:R-:W-:Y:S02]  /*38c0*/  FSETP.NEU.FTZ.AND P2, PT, |R3|, +INF , PT ;  /* 0x7f8000000300780b */ /* 0x000fe40003f5d200 */
[----:B------:R-:W-:-:S11]  /*38d0*/  FSETP.NEU.FTZ.AND P1, PT, |R0|, +INF , PT ;  /* 0x7f8000000000780b */ /* 0x000fd60003f3d200 */
[----:B------:R-:W-:Y:S05]  /*38e0*/  @!P2 BRA !P0, `(.L_x_58) ;  /* 0x00000004002ca947 */ /* 0x000fea0004000000 */
[----:B------:R-:W-:-:S04]  /*38f0*/  LOP3.LUT P0, RZ, R0, 0x7fffffff, RZ, 0xc0, !PT ;  /* 0x7fffffff00ff7812 */ /* 0x000fc8000780c0ff */
[----:B------:R-:W-:-:S13]  /*3900*/  PLOP3.LUT P0, PT, P2, P0, PT, 0x2f, 0xf2 ;  /* 0x0000000000f2781c */ /* 0x000fda0001700577 */
[----:B------:R-:W-:Y:S05]  /*3910*/  @P0 BRA `(.L_x_59) ;  /* 0x0000000400180947 */ /* 0x000fea0003800000 */
[----:B------:R-:W-:-:S04]  /*3920*/  LOP3.LUT P0, RZ, R39, 0x7fffffff, RZ, 0xc0, !PT ;  /* 0x7fffffff27ff7812 */ /* 0x000fc8000780c0ff */
[----:B------:R-:W-:-:S13]  /*3930*/  PLOP3.LUT P0, PT, P1, P0, PT, 0x2f, 0xf2 ;  /* 0x0000000000f2781c */ /* 0x000fda0000f00577 */
[----:B------:R-:W-:Y:S05]  /*3940*/  @P0 BRA `(.L_x_60) ;  /* 0x0000000400000947 */ /* 0x000fea0003800000 */
[----:B------:R-:W-:Y:S02]  /*3950*/  ISETP.GE.AND P0, PT, R37, RZ, PT ;  /* 0x000000ff2500720c */ /* 0x000fe40003f06270 */
[----:B------:R-:W-:-:S11]  /*3960*/  ISETP.GE.AND P1, PT, R36, RZ, PT ;  /* 0x000000ff2400720c */ /* 0x000fd60003f26270 */
[----:B------:R-:W-:Y:S01]  /*3970*/  @P0 MOV R2, RZ ;  /* 0x000000ff00020202 */ /* 0x000fe20000000f00 */
[----:B------:R-:W-:Y:S02]  /*3980*/  @!P0 IMAD.MOV.U32 R2, RZ, RZ, -0x40 ;  /* 0xffffffc0ff028424 */ /* 0x000fe400078e00ff */
[----:B------:R-:W-:Y:S01]  /*3990*/  @!P0 FFMA R0, R0, 1.84467440737095516160e+19, RZ ;  /* 0x5f80000000008823 */ /* 0x000fe200000000ff */
[----:B------:R-:W-:Y:S02]  /*39a0*/  @!P1 FFMA R39, R3, 1.84467440737095516160e+19, RZ ;  /* 0x5f80000003279823 */ /* 0x000fe400000000ff */
[----:B------:R-:W-:-:S07]  /*39b0*/  @!P1 IADD3 R2, PT, PT, R2, 0x40, RZ ;  /* 0x0000004002029810 */ /* 0x000fce0007ffe0ff */
.L_x_56:
[----:B------:R-:W-:Y:S01]  /*39c0*/  LEA R40, R4, 0xc0800000, 0x17 ;  /* 0xc080000004287811 */ /* 0x000fe200078eb8ff */
[----:B------:R-:W-:Y:S01]  /*39d0*/  VIADD R35, R35, 0xffffff81 ;  /* 0xffffff8123237836 */ /* 0x000fe20000000000 */
[----:B------:R-:W-:Y:S02]  /*39e0*/  BSSY.RECONVERGENT B1, `(.L_x_61) ;  /* 0x0000035000017945 */ /* 0x000fe40003800200 */
[----:B------:R-:W-:Y:S01]  /*39f0*/  IADD3 R40, PT, PT, -R40, R39, RZ ;  /* 0x0000002728287210 */ /* 0x000fe20007ffe1ff */
[C---:B------:R-:W-:Y:S01]  /*3a00*/  IMAD R0, R35.reuse, -0x800000, R0 ;  /* 0xff80000023007824 */ /* 0x040fe200078e0200 */
[----:B------:R-:W-:Y:S02]  /*3a10*/  IADD3 R35, PT, PT, R35, 0x7f, -R4 ;  /* 0x0000007f23237810 */ /* 0x000fe40007ffe804 */
[----:B------:R-:W0:Y:S01]  /*3a20*/  MUFU.RCP R36, R40 ;  /* 0x0000002800247308 */ /* 0x000e220000001000 */
[----:B------:R-:W-:Y:S01]  /*3a30*/  FADD.FTZ R37, -R40, -RZ ;  /* 0x800000ff28257221 */ /* 0x000fe20000010100 */
[----:B------:R-:W-:-:S03]  /*3a40*/  IADD3 R35, PT, PT, R35, R2, RZ ;  /* 0x0000000223237210 */ /* 0x000fc60007ffe0ff */
[----:B0-----:R-:W-:-:S04]  /*3a50*/  FFMA R39, R36, R37, 1 ;  /* 0x3f80000024277423 */ /* 0x001fc80000000025 */
[----:B------:R-:W-:-:S04]  /*3a60*/  FFMA R39, R36, R39, R36 ;  /* 0x0000002724277223 */ /* 0x000fc80000000024 */
[----:B------:R-:W-:-:S04]  /*3a70*/  FFMA R36, R0, R39, RZ ;  /* 0x0000002700247223 */ /* 0x000fc800000000ff */
[----:B------:R-:W-:-:S04]  /*3a80*/  FFMA R38, R37, R36, R0 ;  /* 0x0000002425267223 */ /* 0x000fc80000000000 */
[----:B------:R-:W-:-:S04]  /*3a90*/  FFMA R38, R39, R38, R36 ;  /* 0x0000002627267223 */ /* 0x000fc80000000024 */
[----:B------:R-:W-:-:S04]  /*3aa0*/  FFMA R37, R37, R38, R0 ;  /* 0x0000002625257223 */ /* 0x000fc80000000000 */
[----:B------:R-:W-:-:S05]  /*3ab0*/  FFMA R0, R39, R37, R38 ;  /* 0x0000002527007223 */ /* 0x000fca0000000026 */
[----:B------:R-:W-:-:S04]  /*3ac0*/  SHF.R.U32.HI R4, RZ, 0x17, R0 ;  /* 0x00000017ff047819 */ /* 0x000fc80000011600 */
[----:B------:R-:W-:-:S04]  /*3ad0*/  LOP3.LUT R2, R4, 0xff, RZ, 0xc0, !PT ;  /* 0x000000ff04027812 */ /* 0x000fc800078ec0ff */
[----:B------:R-:W-:-:S05]  /*3ae0*/  IADD3 R2, PT, PT, R2, R35, RZ ;  /* 0x0000002302027210 */ /* 0x000fca0007ffe0ff */
[----:B------:R-:W-:-:S05]  /*3af0*/  VIADD R4, R2, 0xffffffff ;  /* 0xffffffff02047836 */ /* 0x000fca0000000000 */
[----:B------:R-:W-:-:S13]  /*3b00*/  ISETP.GE.U32.AND P0, PT, R4, 0xfe, PT ;  /* 0x000000fe0400780c */ /* 0x000fda0003f06070 */
[----:B------:R-:W-:Y:S05]  /*3b10*/  @!P0 BRA `(.L_x_62) ;  /* 0x0000000000808947 */ /* 0x000fea0003800000 */
[----:B------:R-:W-:-:S13]  /*3b20*/  ISETP.GT.AND P0, PT, R2, 0xfe, PT ;  /* 0x000000fe0200780c */ /* 0x000fda0003f04270 */
[----:B------:R-:W-:Y:S05]  /*3b30*/  @P0 BRA `(.L_x_63) ;  /* 0x00000000006c0947 */ /* 0x000fea0003800000 */
[----:B------:R-:W-:-:S13]  /*3b40*/  ISETP.GE.AND P0, PT, R2, 0x1, PT ;  /* 0x000000010200780c */ /* 0x000fda0003f06270 */
[----:B------:R-:W-:Y:S05]  /*3b50*/  @P0 BRA `(.L_x_64) ;  /* 0x0000000000740947 */ /* 0x000fea0003800000 */
[----:B------:R-:W-:Y:S02]  /*3b60*/  ISETP.GE.AND P0, PT, R2, -0x18, PT ;  /* 0xffffffe80200780c */ /* 0x000fe40003f06270 */
[----:B------:R-:W-:-:S11]  /*3b70*/  LOP3.LUT R0, R0, 0x80000000, RZ, 0xc0, !PT ;  /* 0x8000000000007812 */ /* 0x000fd600078ec0ff */
[----:B------:R-:W-:Y:S05]  /*3b80*/  @!P0 BRA `(.L_x_64) ;  /* 0x0000000000688947 */ /* 0x000fea0003800000 */
[CCC-:B------:R-:W-:Y:S01]  /*3b90*/  FFMA.RZ R35, R39.reuse, R37.reuse, R38.reuse ;  /* 0x0000002527237223 */ /* 0x1c0fe2000000c026 */
[C---:B------:R-:W-:Y:S01]  /*3ba0*/  IADD3 R36, PT, PT, R2.reuse, 0x20, RZ ;  /* 0x0000002002247810 */ /* 0x040fe20007ffe0ff */
[CCC-:B------:R-:W-:Y:S01]  /*3bb0*/  FFMA.RP R4, R39.reuse, R37.reuse, R38.reuse ;  /* 0x0000002527047223 */ /* 0x1c0fe20000008026 */
[----:B------:R-:W-:Y:S01]  /*3bc0*/  FFMA.RM R37, R39, R37, R38 ;  /* 0x0000002527257223 */ /* 0x000fe20000004026 */
[C---:B------:R-:W-:Y:S02]  /*3bd0*/  ISETP.NE.AND P2, PT, R2.reuse, RZ, PT ;  /* 0x000000ff0200720c */ /* 0x040fe40003f45270 */
[----:B------:R-:W-:Y:S02]  /*3be0*/  LOP3.LUT R35, R35, 0x7fffff, RZ, 0xc0, !PT ;  /* 0x007fffff23237812 */ /* 0x000fe400078ec0ff */
[----:B------:R-:W-:Y:S02]  /*3bf0*/  ISETP.NE.AND P1, PT, R2, RZ, PT ;  /* 0x000000ff0200720c */ /* 0x000fe40003f25270 */
[----:B------:R-:W-:-:S02]  /*3c00*/  LOP3.LUT R35, R35, 0x800000, RZ, 0xfc, !PT ;  /* 0x0080000023237812 */ /* 0x000fc400078efcff */
[----:B------:R-:W-:Y:S02]  /*3c10*/  IADD3 R2, PT, PT, -R2, RZ, RZ ;  /* 0x000000ff02027210 */ /* 0x000fe40007ffe1ff */
[----:B------:R-:W-:Y:S02]  /*3c20*/  SHF.L.U32 R36, R35, R36, RZ ;  /* 0x0000002423247219 */ /* 0x000fe400000006ff */
[----:B------:R-:W-:Y:S02]  /*3c30*/  FSETP.NEU.FTZ.AND P0, PT, R4, R37, PT ;  /* 0x000000250400720b */ /* 0x000fe40003f1d000 */
[----:B------:R-:W-:Y:S02]  /*3c40*/  SEL R2, R2, RZ, P2 ;  /* 0x000000ff02027207 */ /* 0x000fe40001000000 */
[----:B------:R-:W-:Y:S02]  /*3c50*/  ISETP.NE.AND P1, PT, R36, RZ, P1 ;  /* 0x000000ff2400720c */ /* 0x000fe40000f25270 */
[----:B------:R-:W-:-:S02]  /*3c60*/  SHF.R.U32.HI R35, RZ, R2, R35 ;  /* 0x00000002ff237219 */ /* 0x000fc40000011623 */
[----:B------:R-:W-:Y:S02]  /*3c70*/  PLOP3.LUT P0, PT, P0, P1, PT, 0xf8, 0x8f ;  /* 0x00000000008f781c */ /* 0x000fe40000703f70 */
[----:B------:R-:W-:Y:S02]  /*3c80*/  SHF.R.U32.HI R4, RZ, 0x1, R35 ;  /* 0x00000001ff047819 */ /* 0x000fe40000011623 */
[----:B------:R-:W-:-:S04]  /*3c90*/  SEL R37, RZ, 0x1, !P0 ;  /* 0x00000001ff257807 */ /* 0x000fc80004000000 */
[----:B------:R-:W-:-:S04]  /*3ca0*/  LOP3.LUT R2, R37, 0x1, R4, 0xf8, !PT ;  /* 0x0000000125027812 */ /* 0x000fc800078ef804 */
[----:B------:R-:W-:-:S05]  /*3cb0*/  LOP3.LUT R35, R2, R35, RZ, 0xc0, !PT ;  /* 0x0000002302237212 */ /* 0x000fca00078ec0ff */
[----:B------:R-:W-:-:S05]  /*3cc0*/  IMAD.IADD R35, R4, 0x1, R35 ;  /* 0x0000000104237824 */ /* 0x000fca00078e0223 */
[----:B------:R-:W-:Y:S01]  /*3cd0*/  LOP3.LUT R0, R35, R0, RZ, 0xfc, !PT ;  /* 0x0000000023007212 */ /* 0x000fe200078efcff */
[----:B------:R-:W-:Y:S06]  /*3ce0*/  BRA `(.L_x_64) ;  /* 0x0000000000107947 */ /* 0x000fec0003800000 */
.L_x_63:
[----:B------:R-:W-:-:S04]  /*3cf0*/  LOP3.LUT R0, R0, 0x80000000, RZ, 0xc0, !PT ;  /* 0x8000000000007812 */ /* 0x000fc800078ec0ff */
[----:B------:R-:W-:Y:S01]  /*3d00*/  LOP3.LUT R0, R0, 0x7f800000, RZ, 0xfc, !PT ;  /* 0x7f80000000007812 */ /* 0x000fe200078efcff */
[----:B------:R-:W-:Y:S06]  /*3d10*/  BRA `(.L_x_64) ;  /* 0x0000000000047947 */ /* 0x000fec0003800000 */
.L_x_62:
[----:B------:R-:W-:-:S07]  /*3d20*/  LEA R0, R35, R0, 0x17 ;  /* 0x0000000023007211 */ /* 0x000fce00078eb8ff */
.L_x_64:
[----:B------:R-:W-:Y:S05]  /*3d30*/  BSYNC.RECONVERGENT B1 ;  /* 0x0000000000017941 */ /* 0x000fea0003800200 */
.L_x_61:
[----:B------:R-:W-:Y:S05]  /*3d40*/  BRA `(.L_x_65) ;  /* 0x0000000000207947 */ /* 0x000fea0003800000 */
.L_x_60:
[----:B------:R-:W-:-:S04]  /*3d50*/  LOP3.LUT R0, R39, 0x80000000, R0, 0x48, !PT ;  /* 0x8000000027007812 */ /* 0x000fc800078e4800 */
[----:B------:R-:W-:Y:S01]  /*3d60*/  LOP3.LUT R0, R0, 0x7f800000, RZ, 0xfc, !PT ;  /* 0x7f80000000007812 */ /* 0x000fe200078efcff */
[----:B------:R-:W-:Y:S06]  /*3d70*/  BRA `(.L_x_65) ;  /* 0x0000000000147947 */ /* 0x000fec0003800000 */
.L_x_59:
[----:B------:R-:W-:Y:S01]  /*3d80*/  LOP3.LUT R0, R39, 0x80000000, R0, 0x48, !PT ;  /* 0x8000000027007812 */ /* 0x000fe200078e4800 */
[----:B------:R-:W-:Y:S06]  /*3d90*/  BRA `(.L_x_65) ;  /* 0x00000000000c7947 */ /* 0x000fec0003800000 */
.L_x_58:
[----:B------:R-:W0:Y:S01]  /*3da0*/  MUFU.RSQ R0, -QNAN ;  /* 0xffc0000000007908 */ /* 0x000e220000001400 */
[----:B------:R-:W-:Y:S05]  /*3db0*/  BRA `(.L_x_65) ;  /* 0x0000000000047947 */ /* 0x000fea0003800000 */
.L_x_57:
[----:B------:R-:W-:-:S07]  /*3dc0*/  FADD.FTZ R0, R0, R3 ;  /* 0x0000000300007221 */ /* 0x000fce0000010000 */
.L_x_65:
[----:B------:R-:W-:Y:S05]  /*3dd0*/  BSYNC.RECONVERGENT B0 ;  /* 0x0000000000007941 */ /* 0x000fea0003800200 */
.L_x_55:
[----:B------:R-:W-:-:S04]  /*3de0*/  HFMA2 R35, -RZ, RZ, 0, 0 ;  /* 0x00000000ff237431 */ /* 0x000fc800000001ff */
[----:B0-----:R-:W-:Y:S05]  /*3df0*/  RET.REL.NODEC R34 `(_Z21ThrustCalculationGPU2PfS_S_S_S_S_S_S_S_S_S_S_S_S_S_S_S_S_S_fffPiS0_S0_S0_S0_S0_iii) ;  /* 0xffffffc022807950 */ /* 0x001fea0003c3ffff */
.L_x_66:
[----:B------:R-:W-:-:S00]  /*3e00*/  BRA `(.L_x_66) ;  /* 0xfffffffc00fc7947 */ /* 0x000fc0000383ffff */
[----:B------:R-:W-:-:S00]  /*3e10*/  NOP ;  /* 0x0000000000007918 */ /* 0x000fc00000000000 */
        /* <DEDUP_REMOVED lines=14> */
.L_x_68:


//--------------------- .nv.shared.reserved.0     --------------------------
	.section	.nv.shared.reserved.0,"aw",@nobits
	.weak		__nv_reservedSMEM_offset_0_alias
	.size		__nv_reservedSMEM_offset_0_alias, 0, 64
	.other		__nv_reservedSMEM_offset_0_alias,@"STO_CUDA_RESERVED_SHARED STV_DEFAULT"
__nv_reservedSMEM_offset_0_alias:
	.zero		0
	.zero		64


//--------------------- .nv.constant0._Z21ThrustCalculationGPU2PfS_S_S_S_S_S_S_S_S_S_S_S_S_S_S_S_S_S_fffPiS0_S0_S0_S0_S0_iii --------------------------
	.section	.nv.constant0._Z21ThrustCalculationGPU2PfS_S_S_S_S_S_S_S_S_S_S_S_S_S_S_S_S_S_fffPiS0_S0_S0_S0_S0_iii,"a",@progbits
	.sectionflags	@""
	.align	4
.nv.constant0._Z21ThrustCalculationGPU2PfS_S_S_S_S_S_S_S_S_S_S_S_S_S_S_S_S_S_fffPiS0_S0_S0_S0_S0_iii:
	.zero		1124


//--------------------- SYMBOLS --------------------------

	.type		.nv.reservedSmem.offset0,@object
	.size		.nv.reservedSmem.offset0,0x4
